//
// Generated by NVIDIA NVVM Compiler
//
// Compiler Build ID: CL-36424714
// Cuda compilation tools, release 13.0, V13.0.88
// Based on NVVM 20.0.0
//

.version 9.0
.target sm_100
.address_size 64

	// .globl	_Z3caliPiiiiiii
.extern .func  (.param .b32 func_retval0) vprintf
(
	.param .b64 vprintf_param_0,
	.param .b64 vprintf_param_1
)
;
// _ZZ10cal_phase1iPiiiE12shared_block has been demoted
// _ZZ10cal_phase2iPiiiE12shared_pivot has been demoted
// _ZZ10cal_phase2iPiiiE9shared_hz has been demoted
// _ZZ10cal_phase2iPiiiE9shared_vt has been demoted
.global .align 1 .b8 $str[12] = {103, 112, 117, 32, 109, 97, 116, 114, 105, 120, 10};
.global .align 1 .b8 $str$1[11] = {124, 37, 100, 32, 37, 100, 32, 37, 100, 124};
.global .align 1 .b8 $str$2[2] = {10};
.global .align 1 .b8 $str$3[16] = {103, 112, 117, 32, 109, 97, 116, 114, 105, 120, 32, 101, 110, 100, 10};

.visible .entry _Z3caliPiiiiiii(
	.param .u32 _Z3caliPiiiiiii_param_0,
	.param .u64 .ptr .align 1 _Z3caliPiiiiiii_param_1,
	.param .u32 _Z3caliPiiiiiii_param_2,
	.param .u32 _Z3caliPiiiiiii_param_3,
	.param .u32 _Z3caliPiiiiiii_param_4,
	.param .u32 _Z3caliPiiiiiii_param_5,
	.param .u32 _Z3caliPiiiiiii_param_6,
	.param .u32 _Z3caliPiiiiiii_param_7
)
{
	.reg .pred 	%p<12>;
	.reg .b32 	%r<54>;
	.reg .b64 	%rd<9>;

	ld.param.u32 	%r30, [_Z3caliPiiiiiii_param_0];
	ld.param.u64 	%rd4, [_Z3caliPiiiiiii_param_1];
	ld.param.u32 	%r31, [_Z3caliPiiiiiii_param_2];
	ld.param.u32 	%r33, [_Z3caliPiiiiiii_param_3];
	ld.param.u32 	%r34, [_Z3caliPiiiiiii_param_4];
	ld.param.u32 	%r32, [_Z3caliPiiiiiii_param_5];
	ld.param.u32 	%r35, [_Z3caliPiiiiiii_param_6];
	ld.param.u32 	%r36, [_Z3caliPiiiiiii_param_7];
	cvta.to.global.u64 	%rd1, %rd4;
	add.s32 	%r1, %r36, %r34;
	add.s32 	%r2, %r35, %r32;
	mul.lo.s32 	%r3, %r33, %r31;
	add.s32 	%r37, %r3, %r31;
	min.s32 	%r4, %r37, %r30;
	mov.u32 	%r38, %tid.x;
	add.s32 	%r47, %r34, %r38;
	setp.ge.s32 	%p1, %r47, %r1;
	@%p1 bra 	$L__BB0_17;
	mov.u32 	%r39, %tid.y;
	add.s32 	%r6, %r32, %r39;
	mov.u32 	%r7, %ntid.y;
	mov.u32 	%r8, %ntid.x;
$L__BB0_2:
	setp.ge.s32 	%p2, %r6, %r2;
	@%p2 bra 	$L__BB0_16;
	mul.lo.s32 	%r10, %r47, %r31;
	add.s32 	%r40, %r10, %r31;
	min.s32 	%r11, %r40, %r30;
	mov.u32 	%r48, %r6;
$L__BB0_4:
	setp.ge.s32 	%p3, %r3, %r4;
	@%p3 bra 	$L__BB0_15;
	mul.lo.s32 	%r13, %r48, %r31;
	add.s32 	%r41, %r13, %r31;
	min.s32 	%r14, %r41, %r30;
	mov.u32 	%r49, %r3;
$L__BB0_6:
	setp.ge.s32 	%p4, %r10, %r11;
	@%p4 bra 	$L__BB0_14;
	mad.lo.s32 	%r16, %r49, %r30, %r13;
	mov.u32 	%r50, %r10;
$L__BB0_8:
	setp.ge.s32 	%p5, %r13, %r14;
	@%p5 bra 	$L__BB0_13;
	mul.lo.s32 	%r42, %r50, %r30;
	add.s32 	%r43, %r42, %r49;
	mul.wide.s32 	%rd5, %r43, 4;
	add.s64 	%rd2, %rd1, %rd5;
	add.s32 	%r52, %r13, %r42;
	mov.u32 	%r51, %r16;
	mov.u32 	%r53, %r13;
$L__BB0_10:
	mul.wide.s32 	%rd6, %r52, 4;
	add.s64 	%rd3, %rd1, %rd6;
	mul.wide.s32 	%rd7, %r51, 4;
	add.s64 	%rd8, %rd1, %rd7;
	ld.global.u32 	%r44, [%rd2];
	ld.global.u32 	%r45, [%rd8];
	add.s32 	%r22, %r45, %r44;
	ld.global.u32 	%r46, [%rd3];
	setp.ge.s32 	%p6, %r22, %r46;
	@%p6 bra 	$L__BB0_12;
	st.global.u32 	[%rd3], %r22;
$L__BB0_12:
	add.s32 	%r53, %r53, 1;
	add.s32 	%r52, %r52, 1;
	add.s32 	%r51, %r51, 1;
	setp.lt.s32 	%p7, %r53, %r14;
	@%p7 bra 	$L__BB0_10;
$L__BB0_13:
	add.s32 	%r50, %r50, 1;
	setp.lt.s32 	%p8, %r50, %r11;
	@%p8 bra 	$L__BB0_8;
$L__BB0_14:
	add.s32 	%r49, %r49, 1;
	setp.ne.s32 	%p9, %r49, %r4;
	@%p9 bra 	$L__BB0_6;
$L__BB0_15:
	add.s32 	%r48, %r48, %r7;
	setp.lt.s32 	%p10, %r48, %r2;
	@%p10 bra 	$L__BB0_4;
$L__BB0_16:
	add.s32 	%r47, %r47, %r8;
	setp.lt.s32 	%p11, %r47, %r1;
	@%p11 bra 	$L__BB0_2;
$L__BB0_17:
	ret;

}
	// .globl	_Z16gpu_print_matrixiiPi
.visible .entry _Z16gpu_print_matrixiiPi(
	.param .u32 _Z16gpu_print_matrixiiPi_param_0,
	.param .u32 _Z16gpu_print_matrixiiPi_param_1,
	.param .u64 .ptr .align 1 _Z16gpu_print_matrixiiPi_param_2
)
{
	.local .align 8 .b8 	__local_depot1[16];
	.reg .b64 	%SP;
	.reg .b64 	%SPL;
	.reg .pred 	%p<12>;
	.reg .b32 	%r<162>;
	.reg .b64 	%rd<38>;

	mov.u64 	%SPL, __local_depot1;
	cvta.local.u64 	%SP, %SPL;
	ld.param.u32 	%r19, [_Z16gpu_print_matrixiiPi_param_0];
	ld.param.u64 	%rd4, [_Z16gpu_print_matrixiiPi_param_2];
	cvta.to.global.u64 	%rd1, %rd4;
	mov.u64 	%rd5, $str;
	cvta.global.u64 	%rd6, %rd5;
	{ // callseq 0, 0
	.param .b64 param0;
	st.param.b64 	[param0], %rd6;
	.param .b64 param1;
	st.param.b64 	[param1], 0;
	.param .b32 retval0;
	call.uni (retval0), 
	vprintf, 
	(
	param0, 
	param1
	);
	ld.param.b32 	%r21, [retval0];
	} // callseq 0
	setp.lt.s32 	%p1, %r19, 1;
	@%p1 bra 	$L__BB1_16;
	and.b32  	%r1, %r19, 15;
	and.b32  	%r2, %r19, 7;
	mov.b32 	%r156, 0;
	mov.u64 	%rd34, $str$2;
	add.u64 	%rd13, %SP, 0;
	mov.u64 	%rd25, $str$1;
$L__BB1_2:
	ld.param.u32 	%r155, [_Z16gpu_print_matrixiiPi_param_1];
	setp.lt.u32 	%p2, %r19, 16;
	mul.lo.s32 	%r4, %r156, %r155;
	mov.b32 	%r160, 0;
	@%p2 bra 	$L__BB1_5;
	mov.b32 	%r158, 0;
	mov.u32 	%r157, %r4;
$L__BB1_4:
	.pragma "nounroll";
	mul.wide.s32 	%rd7, %r157, 4;
	add.s64 	%rd8, %rd1, %rd7;
	ld.global.u32 	%r26, [%rd8];
	add.u64 	%rd9, %SP, 0;
	add.u64 	%rd10, %SPL, 0;
	st.local.v2.u32 	[%rd10], {%r156, %r158};
	st.local.u32 	[%rd10+8], %r26;
	mov.u64 	%rd11, $str$1;
	cvta.global.u64 	%rd12, %rd11;
	{ // callseq 1, 0
	.param .b64 param0;
	st.param.b64 	[param0], %rd12;
	.param .b64 param1;
	st.param.b64 	[param1], %rd9;
	.param .b32 retval0;
	call.uni (retval0), 
	vprintf, 
	(
	param0, 
	param1
	);
	ld.param.b32 	%r27, [retval0];
	} // callseq 1
	ld.global.u32 	%r29, [%rd8+4];
	add.s32 	%r30, %r158, 1;
	st.local.v2.u32 	[%rd10], {%r156, %r30};
	st.local.u32 	[%rd10+8], %r29;
	{ // callseq 2, 0
	.param .b64 param0;
	st.param.b64 	[param0], %rd12;
	.param .b64 param1;
	st.param.b64 	[param1], %rd9;
	.param .b32 retval0;
	call.uni (retval0), 
	vprintf, 
	(
	param0, 
	param1
	);
	ld.param.b32 	%r31, [retval0];
	} // callseq 2
	ld.global.u32 	%r33, [%rd8+8];
	add.s32 	%r34, %r158, 2;
	st.local.v2.u32 	[%rd10], {%r156, %r34};
	st.local.u32 	[%rd10+8], %r33;
	{ // callseq 3, 0
	.param .b64 param0;
	st.param.b64 	[param0], %rd12;
	.param .b64 param1;
	st.param.b64 	[param1], %rd9;
	.param .b32 retval0;
	call.uni (retval0), 
	vprintf, 
	(
	param0, 
	param1
	);
	ld.param.b32 	%r35, [retval0];
	} // callseq 3
	ld.global.u32 	%r37, [%rd8+12];
	add.s32 	%r38, %r158, 3;
	st.local.v2.u32 	[%rd10], {%r156, %r38};
	st.local.u32 	[%rd10+8], %r37;
	{ // callseq 4, 0
	.param .b64 param0;
	st.param.b64 	[param0], %rd12;
	.param .b64 param1;
	st.param.b64 	[param1], %rd9;
	.param .b32 retval0;
	call.uni (retval0), 
	vprintf, 
	(
	param0, 
	param1
	);
	ld.param.b32 	%r39, [retval0];
	} // callseq 4
	ld.global.u32 	%r41, [%rd8+16];
	add.s32 	%r42, %r158, 4;
	st.local.v2.u32 	[%rd10], {%r156, %r42};
	st.local.u32 	[%rd10+8], %r41;
	{ // callseq 5, 0
	.param .b64 param0;
	st.param.b64 	[param0], %rd12;
	.param .b64 param1;
	st.param.b64 	[param1], %rd9;
	.param .b32 retval0;
	call.uni (retval0), 
	vprintf, 
	(
	param0, 
	param1
	);
	ld.param.b32 	%r43, [retval0];
	} // callseq 5
	ld.global.u32 	%r45, [%rd8+20];
	add.s32 	%r46, %r158, 5;
	st.local.v2.u32 	[%rd10], {%r156, %r46};
	st.local.u32 	[%rd10+8], %r45;
	{ // callseq 6, 0
	.param .b64 param0;
	st.param.b64 	[param0], %rd12;
	.param .b64 param1;
	st.param.b64 	[param1], %rd9;
	.param .b32 retval0;
	call.uni (retval0), 
	vprintf, 
	(
	param0, 
	param1
	);
	ld.param.b32 	%r47, [retval0];
	} // callseq 6
	ld.global.u32 	%r49, [%rd8+24];
	add.s32 	%r50, %r158, 6;
	st.local.v2.u32 	[%rd10], {%r156, %r50};
	st.local.u32 	[%rd10+8], %r49;
	{ // callseq 7, 0
	.param .b64 param0;
	st.param.b64 	[param0], %rd12;
	.param .b64 param1;
	st.param.b64 	[param1], %rd9;
	.param .b32 retval0;
	call.uni (retval0), 
	vprintf, 
	(
	param0, 
	param1
	);
	ld.param.b32 	%r51, [retval0];
	} // callseq 7
	ld.global.u32 	%r53, [%rd8+28];
	add.s32 	%r54, %r158, 7;
	st.local.v2.u32 	[%rd10], {%r156, %r54};
	st.local.u32 	[%rd10+8], %r53;
	{ // callseq 8, 0
	.param .b64 param0;
	st.param.b64 	[param0], %rd12;
	.param .b64 param1;
	st.param.b64 	[param1], %rd9;
	.param .b32 retval0;
	call.uni (retval0), 
	vprintf, 
	(
	param0, 
	param1
	);
	ld.param.b32 	%r55, [retval0];
	} // callseq 8
	ld.global.u32 	%r57, [%rd8+32];
	add.s32 	%r58, %r158, 8;
	st.local.v2.u32 	[%rd10], {%r156, %r58};
	st.local.u32 	[%rd10+8], %r57;
	{ // callseq 9, 0
	.param .b64 param0;
	st.param.b64 	[param0], %rd12;
	.param .b64 param1;
	st.param.b64 	[param1], %rd9;
	.param .b32 retval0;
	call.uni (retval0), 
	vprintf, 
	(
	param0, 
	param1
	);
	ld.param.b32 	%r59, [retval0];
	} // callseq 9
	ld.global.u32 	%r61, [%rd8+36];
	add.s32 	%r62, %r158, 9;
	st.local.v2.u32 	[%rd10], {%r156, %r62};
	st.local.u32 	[%rd10+8], %r61;
	{ // callseq 10, 0
	.param .b64 param0;
	st.param.b64 	[param0], %rd12;
	.param .b64 param1;
	st.param.b64 	[param1], %rd9;
	.param .b32 retval0;
	call.uni (retval0), 
	vprintf, 
	(
	param0, 
	param1
	);
	ld.param.b32 	%r63, [retval0];
	} // callseq 10
	ld.global.u32 	%r65, [%rd8+40];
	add.s32 	%r66, %r158, 10;
	st.local.v2.u32 	[%rd10], {%r156, %r66};
	st.local.u32 	[%rd10+8], %r65;
	{ // callseq 11, 0
	.param .b64 param0;
	st.param.b64 	[param0], %rd12;
	.param .b64 param1;
	st.param.b64 	[param1], %rd9;
	.param .b32 retval0;
	call.uni (retval0), 
	vprintf, 
	(
	param0, 
	param1
	);
	ld.param.b32 	%r67, [retval0];
	} // callseq 11
	ld.global.u32 	%r69, [%rd8+44];
	add.s32 	%r70, %r158, 11;
	st.local.v2.u32 	[%rd10], {%r156, %r70};
	st.local.u32 	[%rd10+8], %r69;
	{ // callseq 12, 0
	.param .b64 param0;
	st.param.b64 	[param0], %rd12;
	.param .b64 param1;
	st.param.b64 	[param1], %rd9;
	.param .b32 retval0;
	call.uni (retval0), 
	vprintf, 
	(
	param0, 
	param1
	);
	ld.param.b32 	%r71, [retval0];
	} // callseq 12
	ld.global.u32 	%r73, [%rd8+48];
	add.s32 	%r74, %r158, 12;
	st.local.v2.u32 	[%rd10], {%r156, %r74};
	st.local.u32 	[%rd10+8], %r73;
	{ // callseq 13, 0
	.param .b64 param0;
	st.param.b64 	[param0], %rd12;
	.param .b64 param1;
	st.param.b64 	[param1], %rd9;
	.param .b32 retval0;
	call.uni (retval0), 
	vprintf, 
	(
	param0, 
	param1
	);
	ld.param.b32 	%r75, [retval0];
	} // callseq 13
	ld.global.u32 	%r77, [%rd8+52];
	add.s32 	%r78, %r158, 13;
	st.local.v2.u32 	[%rd10], {%r156, %r78};
	st.local.u32 	[%rd10+8], %r77;
	{ // callseq 14, 0
	.param .b64 param0;
	st.param.b64 	[param0], %rd12;
	.param .b64 param1;
	st.param.b64 	[param1], %rd9;
	.param .b32 retval0;
	call.uni (retval0), 
	vprintf, 
	(
	param0, 
	param1
	);
	ld.param.b32 	%r79, [retval0];
	} // callseq 14
	ld.global.u32 	%r81, [%rd8+56];
	add.s32 	%r82, %r158, 14;
	st.local.v2.u32 	[%rd10], {%r156, %r82};
	st.local.u32 	[%rd10+8], %r81;
	{ // callseq 15, 0
	.param .b64 param0;
	st.param.b64 	[param0], %rd12;
	.param .b64 param1;
	st.param.b64 	[param1], %rd9;
	.param .b32 retval0;
	call.uni (retval0), 
	vprintf, 
	(
	param0, 
	param1
	);
	ld.param.b32 	%r83, [retval0];
	} // callseq 15
	ld.global.u32 	%r85, [%rd8+60];
	add.s32 	%r86, %r158, 15;
	st.local.v2.u32 	[%rd10], {%r156, %r86};
	st.local.u32 	[%rd10+8], %r85;
	{ // callseq 16, 0
	.param .b64 param0;
	st.param.b64 	[param0], %rd12;
	.param .b64 param1;
	st.param.b64 	[param1], %rd9;
	.param .b32 retval0;
	call.uni (retval0), 
	vprintf, 
	(
	param0, 
	param1
	);
	ld.param.b32 	%r87, [retval0];
	} // callseq 16
	add.s32 	%r157, %r157, 16;
	add.s32 	%r158, %r158, 16;
	and.b32  	%r160, %r19, 2147483632;
	setp.ne.s32 	%p3, %r158, %r160;
	@%p3 bra 	$L__BB1_4;
$L__BB1_5:
	setp.eq.s32 	%p4, %r1, 0;
	@%p4 bra 	$L__BB1_15;
	cvta.to.local.u64 	%rd2, %rd13;
	add.s32 	%r89, %r1, -1;
	setp.lt.u32 	%p5, %r89, 7;
	@%p5 bra 	$L__BB1_8;
	add.s32 	%r90, %r160, %r4;
	mul.wide.s32 	%rd14, %r90, 4;
	add.s64 	%rd15, %rd1, %rd14;
	ld.global.u32 	%r91, [%rd15];
	st.local.v2.u32 	[%rd2], {%r156, %r160};
	st.local.u32 	[%rd2+8], %r91;
	cvta.global.u64 	%rd17, %rd25;
	{ // callseq 17, 0
	.param .b64 param0;
	st.param.b64 	[param0], %rd17;
	.param .b64 param1;
	st.param.b64 	[param1], %rd13;
	.param .b32 retval0;
	call.uni (retval0), 
	vprintf, 
	(
	param0, 
	param1
	);
	ld.param.b32 	%r92, [retval0];
	} // callseq 17
	add.s32 	%r94, %r160, 1;
	ld.global.u32 	%r95, [%rd15+4];
	st.local.v2.u32 	[%rd2], {%r156, %r94};
	st.local.u32 	[%rd2+8], %r95;
	{ // callseq 18, 0
	.param .b64 param0;
	st.param.b64 	[param0], %rd17;
	.param .b64 param1;
	st.param.b64 	[param1], %rd13;
	.param .b32 retval0;
	call.uni (retval0), 
	vprintf, 
	(
	param0, 
	param1
	);
	ld.param.b32 	%r96, [retval0];
	} // callseq 18
	add.s32 	%r98, %r160, 2;
	ld.global.u32 	%r99, [%rd15+8];
	st.local.v2.u32 	[%rd2], {%r156, %r98};
	st.local.u32 	[%rd2+8], %r99;
	{ // callseq 19, 0
	.param .b64 param0;
	st.param.b64 	[param0], %rd17;
	.param .b64 param1;
	st.param.b64 	[param1], %rd13;
	.param .b32 retval0;
	call.uni (retval0), 
	vprintf, 
	(
	param0, 
	param1
	);
	ld.param.b32 	%r100, [retval0];
	} // callseq 19
	add.s32 	%r102, %r160, 3;
	ld.global.u32 	%r103, [%rd15+12];
	st.local.v2.u32 	[%rd2], {%r156, %r102};
	st.local.u32 	[%rd2+8], %r103;
	{ // callseq 20, 0
	.param .b64 param0;
	st.param.b64 	[param0], %rd17;
	.param .b64 param1;
	st.param.b64 	[param1], %rd13;
	.param .b32 retval0;
	call.uni (retval0), 
	vprintf, 
	(
	param0, 
	param1
	);
	ld.param.b32 	%r104, [retval0];
	} // callseq 20
	add.s32 	%r106, %r160, 4;
	ld.global.u32 	%r107, [%rd15+16];
	st.local.v2.u32 	[%rd2], {%r156, %r106};
	st.local.u32 	[%rd2+8], %r107;
	{ // callseq 21, 0
	.param .b64 param0;
	st.param.b64 	[param0], %rd17;
	.param .b64 param1;
	st.param.b64 	[param1], %rd13;
	.param .b32 retval0;
	call.uni (retval0), 
	vprintf, 
	(
	param0, 
	param1
	);
	ld.param.b32 	%r108, [retval0];
	} // callseq 21
	add.s32 	%r110, %r160, 5;
	ld.global.u32 	%r111, [%rd15+20];
	st.local.v2.u32 	[%rd2], {%r156, %r110};
	st.local.u32 	[%rd2+8], %r111;
	{ // callseq 22, 0
	.param .b64 param0;
	st.param.b64 	[param0], %rd17;
	.param .b64 param1;
	st.param.b64 	[param1], %rd13;
	.param .b32 retval0;
	call.uni (retval0), 
	vprintf, 
	(
	param0, 
	param1
	);
	ld.param.b32 	%r112, [retval0];
	} // callseq 22
	add.s32 	%r114, %r160, 6;
	ld.global.u32 	%r115, [%rd15+24];
	st.local.v2.u32 	[%rd2], {%r156, %r114};
	st.local.u32 	[%rd2+8], %r115;
	{ // callseq 23, 0
	.param .b64 param0;
	st.param.b64 	[param0], %rd17;
	.param .b64 param1;
	st.param.b64 	[param1], %rd13;
	.param .b32 retval0;
	call.uni (retval0), 
	vprintf, 
	(
	param0, 
	param1
	);
	ld.param.b32 	%r116, [retval0];
	} // callseq 23
	add.s32 	%r118, %r160, 7;
	ld.global.u32 	%r119, [%rd15+28];
	st.local.v2.u32 	[%rd2], {%r156, %r118};
	st.local.u32 	[%rd2+8], %r119;
	{ // callseq 24, 0
	.param .b64 param0;
	st.param.b64 	[param0], %rd17;
	.param .b64 param1;
	st.param.b64 	[param1], %rd13;
	.param .b32 retval0;
	call.uni (retval0), 
	vprintf, 
	(
	param0, 
	param1
	);
	ld.param.b32 	%r120, [retval0];
	} // callseq 24
	add.s32 	%r160, %r160, 8;
$L__BB1_8:
	setp.eq.s32 	%p6, %r2, 0;
	@%p6 bra 	$L__BB1_15;
	add.s32 	%r122, %r2, -1;
	setp.lt.u32 	%p7, %r122, 3;
	@%p7 bra 	$L__BB1_11;
	add.s32 	%r123, %r160, %r4;
	mul.wide.s32 	%rd19, %r123, 4;
	add.s64 	%rd20, %rd1, %rd19;
	ld.global.u32 	%r124, [%rd20];
	st.local.v2.u32 	[%rd2], {%r156, %r160};
	st.local.u32 	[%rd2+8], %r124;
	cvta.global.u64 	%rd22, %rd25;
	{ // callseq 25, 0
	.param .b64 param0;
	st.param.b64 	[param0], %rd22;
	.param .b64 param1;
	st.param.b64 	[param1], %rd13;
	.param .b32 retval0;
	call.uni (retval0), 
	vprintf, 
	(
	param0, 
	param1
	);
	ld.param.b32 	%r125, [retval0];
	} // callseq 25
	add.s32 	%r127, %r160, 1;
	ld.global.u32 	%r128, [%rd20+4];
	st.local.v2.u32 	[%rd2], {%r156, %r127};
	st.local.u32 	[%rd2+8], %r128;
	{ // callseq 26, 0
	.param .b64 param0;
	st.param.b64 	[param0], %rd22;
	.param .b64 param1;
	st.param.b64 	[param1], %rd13;
	.param .b32 retval0;
	call.uni (retval0), 
	vprintf, 
	(
	param0, 
	param1
	);
	ld.param.b32 	%r129, [retval0];
	} // callseq 26
	add.s32 	%r131, %r160, 2;
	ld.global.u32 	%r132, [%rd20+8];
	st.local.v2.u32 	[%rd2], {%r156, %r131};
	st.local.u32 	[%rd2+8], %r132;
	{ // callseq 27, 0
	.param .b64 param0;
	st.param.b64 	[param0], %rd22;
	.param .b64 param1;
	st.param.b64 	[param1], %rd13;
	.param .b32 retval0;
	call.uni (retval0), 
	vprintf, 
	(
	param0, 
	param1
	);
	ld.param.b32 	%r133, [retval0];
	} // callseq 27
	add.s32 	%r135, %r160, 3;
	ld.global.u32 	%r136, [%rd20+12];
	st.local.v2.u32 	[%rd2], {%r156, %r135};
	st.local.u32 	[%rd2+8], %r136;
	{ // callseq 28, 0
	.param .b64 param0;
	st.param.b64 	[param0], %rd22;
	.param .b64 param1;
	st.param.b64 	[param1], %rd13;
	.param .b32 retval0;
	call.uni (retval0), 
	vprintf, 
	(
	param0, 
	param1
	);
	ld.param.b32 	%r137, [retval0];
	} // callseq 28
	add.s32 	%r160, %r160, 4;
$L__BB1_11:
	and.b32  	%r15, %r19, 3;
	setp.eq.s32 	%p8, %r15, 0;
	@%p8 bra 	$L__BB1_15;
	setp.eq.s32 	%p9, %r15, 1;
	add.s32 	%r139, %r160, %r4;
	mul.wide.s32 	%rd24, %r139, 4;
	add.s64 	%rd3, %rd1, %rd24;
	ld.global.u32 	%r140, [%rd3];
	st.local.v2.u32 	[%rd2], {%r156, %r160};
	st.local.u32 	[%rd2+8], %r140;
	cvta.global.u64 	%rd26, %rd25;
	{ // callseq 29, 0
	.param .b64 param0;
	st.param.b64 	[param0], %rd26;
	.param .b64 param1;
	st.param.b64 	[param1], %rd13;
	.param .b32 retval0;
	call.uni (retval0), 
	vprintf, 
	(
	param0, 
	param1
	);
	ld.param.b32 	%r141, [retval0];
	} // callseq 29
	@%p9 bra 	$L__BB1_15;
	setp.eq.s32 	%p10, %r15, 2;
	add.s32 	%r143, %r160, 1;
	ld.global.u32 	%r144, [%rd3+4];
	st.local.v2.u32 	[%rd2], {%r156, %r143};
	st.local.u32 	[%rd2+8], %r144;
	cvta.global.u64 	%rd29, %rd25;
	{ // callseq 30, 0
	.param .b64 param0;
	st.param.b64 	[param0], %rd29;
	.param .b64 param1;
	st.param.b64 	[param1], %rd13;
	.param .b32 retval0;
	call.uni (retval0), 
	vprintf, 
	(
	param0, 
	param1
	);
	ld.param.b32 	%r145, [retval0];
	} // callseq 30
	@%p10 bra 	$L__BB1_15;
	add.s32 	%r147, %r160, 2;
	ld.global.u32 	%r148, [%rd3+8];
	st.local.v2.u32 	[%rd2], {%r156, %r147};
	st.local.u32 	[%rd2+8], %r148;
	cvta.global.u64 	%rd32, %rd25;
	{ // callseq 31, 0
	.param .b64 param0;
	st.param.b64 	[param0], %rd32;
	.param .b64 param1;
	st.param.b64 	[param1], %rd13;
	.param .b32 retval0;
	call.uni (retval0), 
	vprintf, 
	(
	param0, 
	param1
	);
	ld.param.b32 	%r149, [retval0];
	} // callseq 31
$L__BB1_15:
	cvta.global.u64 	%rd35, %rd34;
	{ // callseq 32, 0
	.param .b64 param0;
	st.param.b64 	[param0], %rd35;
	.param .b64 param1;
	st.param.b64 	[param1], 0;
	.param .b32 retval0;
	call.uni (retval0), 
	vprintf, 
	(
	param0, 
	param1
	);
	ld.param.b32 	%r151, [retval0];
	} // callseq 32
	add.s32 	%r156, %r156, 1;
	setp.ne.s32 	%p11, %r156, %r19;
	@%p11 bra 	$L__BB1_2;
$L__BB1_16:
	mov.u64 	%rd36, $str$3;
	cvta.global.u64 	%rd37, %rd36;
	{ // callseq 33, 0
	.param .b64 param0;
	st.param.b64 	[param0], %rd37;
	.param .b64 param1;
	st.param.b64 	[param1], 0;
	.param .b32 retval0;
	call.uni (retval0), 
	vprintf, 
	(
	param0, 
	param1
	);
	ld.param.b32 	%r153, [retval0];
	} // callseq 33
	ret;

}
	// .globl	_Z10cal_phase1iPiii
.visible .entry _Z10cal_phase1iPiii(
	.param .u32 _Z10cal_phase1iPiii_param_0,
	.param .u64 .ptr .align 1 _Z10cal_phase1iPiii_param_1,
	.param .u32 _Z10cal_phase1iPiii_param_2,
	.param .u32 _Z10cal_phase1iPiii_param_3
)
{
	.reg .pred 	%p<6>;
	.reg .b32 	%r<226>;
	.reg .b64 	%rd<5>;
	// demoted variable
	.shared .align 4 .b8 _ZZ10cal_phase1iPiiiE12shared_block[4096];
	ld.param.u32 	%r27, [_Z10cal_phase1iPiii_param_0];
	ld.param.u64 	%rd2, [_Z10cal_phase1iPiii_param_1];
	ld.param.u32 	%r28, [_Z10cal_phase1iPiii_param_3];
	cvta.to.global.u64 	%rd3, %rd2;
	mov.u32 	%r1, %tid.x;
	mov.u32 	%r2, %tid.y;
	shl.b32 	%r3, %r28, 5;
	add.s32 	%r29, %r3, %r1;
	add.s32 	%r30, %r3, %r2;
	mad.lo.s32 	%r31, %r29, %r27, %r30;
	mul.wide.s32 	%rd4, %r31, 4;
	add.s64 	%rd1, %rd3, %rd4;
	ld.global.u32 	%r32, [%rd1];
	shl.b32 	%r33, %r1, 7;
	mov.u32 	%r34, _ZZ10cal_phase1iPiiiE12shared_block;
	add.s32 	%r35, %r34, %r33;
	shl.b32 	%r36, %r2, 2;
	add.s32 	%r4, %r35, %r36;
	st.shared.u32 	[%r4], %r32;
	bar.sync 	0;
	setp.ge.s32 	%p1, %r3, %r27;
	@%p1 bra 	$L__BB2_7;
	not.b32 	%r38, %r3;
	add.s32 	%r39, %r27, %r38;
	min.u32 	%r40, %r39, 31;
	add.s32 	%r5, %r40, 1;
	and.b32  	%r6, %r5, 31;
	setp.lt.u32 	%p2, %r39, 31;
	mov.b32 	%r222, 0;
	@%p2 bra 	$L__BB2_4;
	and.b32  	%r222, %r5, 32;
	neg.s32 	%r221, %r222;
	add.s32 	%r43, %r33, %r34;
	add.s32 	%r220, %r43, 64;
	add.s32 	%r45, %r36, %r34;
	add.s32 	%r219, %r45, 2048;
$L__BB2_3:
	.pragma "nounroll";
	ld.shared.u32 	%r46, [%r4];
	ld.shared.u32 	%r47, [%r220+-64];
	ld.shared.u32 	%r48, [%r219+-2048];
	add.s32 	%r49, %r48, %r47;
	min.s32 	%r50, %r46, %r49;
	st.shared.u32 	[%r4], %r50;
	bar.sync 	0;
	ld.shared.u32 	%r51, [%r4];
	ld.shared.u32 	%r52, [%r220+-60];
	ld.shared.u32 	%r53, [%r219+-1920];
	add.s32 	%r54, %r53, %r52;
	min.s32 	%r55, %r51, %r54;
	st.shared.u32 	[%r4], %r55;
	bar.sync 	0;
	ld.shared.u32 	%r56, [%r4];
	ld.shared.u32 	%r57, [%r220+-56];
	ld.shared.u32 	%r58, [%r219+-1792];
	add.s32 	%r59, %r58, %r57;
	min.s32 	%r60, %r56, %r59;
	st.shared.u32 	[%r4], %r60;
	bar.sync 	0;
	ld.shared.u32 	%r61, [%r4];
	ld.shared.u32 	%r62, [%r220+-52];
	ld.shared.u32 	%r63, [%r219+-1664];
	add.s32 	%r64, %r63, %r62;
	min.s32 	%r65, %r61, %r64;
	st.shared.u32 	[%r4], %r65;
	bar.sync 	0;
	ld.shared.u32 	%r66, [%r4];
	ld.shared.u32 	%r67, [%r220+-48];
	ld.shared.u32 	%r68, [%r219+-1536];
	add.s32 	%r69, %r68, %r67;
	min.s32 	%r70, %r66, %r69;
	st.shared.u32 	[%r4], %r70;
	bar.sync 	0;
	ld.shared.u32 	%r71, [%r4];
	ld.shared.u32 	%r72, [%r220+-44];
	ld.shared.u32 	%r73, [%r219+-1408];
	add.s32 	%r74, %r73, %r72;
	min.s32 	%r75, %r71, %r74;
	st.shared.u32 	[%r4], %r75;
	bar.sync 	0;
	ld.shared.u32 	%r76, [%r4];
	ld.shared.u32 	%r77, [%r220+-40];
	ld.shared.u32 	%r78, [%r219+-1280];
	add.s32 	%r79, %r78, %r77;
	min.s32 	%r80, %r76, %r79;
	st.shared.u32 	[%r4], %r80;
	bar.sync 	0;
	ld.shared.u32 	%r81, [%r4];
	ld.shared.u32 	%r82, [%r220+-36];
	ld.shared.u32 	%r83, [%r219+-1152];
	add.s32 	%r84, %r83, %r82;
	min.s32 	%r85, %r81, %r84;
	st.shared.u32 	[%r4], %r85;
	bar.sync 	0;
	ld.shared.u32 	%r86, [%r4];
	ld.shared.u32 	%r87, [%r220+-32];
	ld.shared.u32 	%r88, [%r219+-1024];
	add.s32 	%r89, %r88, %r87;
	min.s32 	%r90, %r86, %r89;
	st.shared.u32 	[%r4], %r90;
	bar.sync 	0;
	ld.shared.u32 	%r91, [%r4];
	ld.shared.u32 	%r92, [%r220+-28];
	ld.shared.u32 	%r93, [%r219+-896];
	add.s32 	%r94, %r93, %r92;
	min.s32 	%r95, %r91, %r94;
	st.shared.u32 	[%r4], %r95;
	bar.sync 	0;
	ld.shared.u32 	%r96, [%r4];
	ld.shared.u32 	%r97, [%r220+-24];
	ld.shared.u32 	%r98, [%r219+-768];
	add.s32 	%r99, %r98, %r97;
	min.s32 	%r100, %r96, %r99;
	st.shared.u32 	[%r4], %r100;
	bar.sync 	0;
	ld.shared.u32 	%r101, [%r4];
	ld.shared.u32 	%r102, [%r220+-20];
	ld.shared.u32 	%r103, [%r219+-640];
	add.s32 	%r104, %r103, %r102;
	min.s32 	%r105, %r101, %r104;
	st.shared.u32 	[%r4], %r105;
	bar.sync 	0;
	ld.shared.u32 	%r106, [%r4];
	ld.shared.u32 	%r107, [%r220+-16];
	ld.shared.u32 	%r108, [%r219+-512];
	add.s32 	%r109, %r108, %r107;
	min.s32 	%r110, %r106, %r109;
	st.shared.u32 	[%r4], %r110;
	bar.sync 	0;
	ld.shared.u32 	%r111, [%r4];
	ld.shared.u32 	%r112, [%r220+-12];
	ld.shared.u32 	%r113, [%r219+-384];
	add.s32 	%r114, %r113, %r112;
	min.s32 	%r115, %r111, %r114;
	st.shared.u32 	[%r4], %r115;
	bar.sync 	0;
	ld.shared.u32 	%r116, [%r4];
	ld.shared.u32 	%r117, [%r220+-8];
	ld.shared.u32 	%r118, [%r219+-256];
	add.s32 	%r119, %r118, %r117;
	min.s32 	%r120, %r116, %r119;
	st.shared.u32 	[%r4], %r120;
	bar.sync 	0;
	ld.shared.u32 	%r121, [%r4];
	ld.shared.u32 	%r122, [%r220+-4];
	ld.shared.u32 	%r123, [%r219+-128];
	add.s32 	%r124, %r123, %r122;
	min.s32 	%r125, %r121, %r124;
	st.shared.u32 	[%r4], %r125;
	bar.sync 	0;
	ld.shared.u32 	%r126, [%r4];
	ld.shared.u32 	%r127, [%r220];
	ld.shared.u32 	%r128, [%r219];
	add.s32 	%r129, %r128, %r127;
	min.s32 	%r130, %r126, %r129;
	st.shared.u32 	[%r4], %r130;
	bar.sync 	0;
	ld.shared.u32 	%r131, [%r4];
	ld.shared.u32 	%r132, [%r220+4];
	ld.shared.u32 	%r133, [%r219+128];
	add.s32 	%r134, %r133, %r132;
	min.s32 	%r135, %r131, %r134;
	st.shared.u32 	[%r4], %r135;
	bar.sync 	0;
	ld.shared.u32 	%r136, [%r4];
	ld.shared.u32 	%r137, [%r220+8];
	ld.shared.u32 	%r138, [%r219+256];
	add.s32 	%r139, %r138, %r137;
	min.s32 	%r140, %r136, %r139;
	st.shared.u32 	[%r4], %r140;
	bar.sync 	0;
	ld.shared.u32 	%r141, [%r4];
	ld.shared.u32 	%r142, [%r220+12];
	ld.shared.u32 	%r143, [%r219+384];
	add.s32 	%r144, %r143, %r142;
	min.s32 	%r145, %r141, %r144;
	st.shared.u32 	[%r4], %r145;
	bar.sync 	0;
	ld.shared.u32 	%r146, [%r4];
	ld.shared.u32 	%r147, [%r220+16];
	ld.shared.u32 	%r148, [%r219+512];
	add.s32 	%r149, %r148, %r147;
	min.s32 	%r150, %r146, %r149;
	st.shared.u32 	[%r4], %r150;
	bar.sync 	0;
	ld.shared.u32 	%r151, [%r4];
	ld.shared.u32 	%r152, [%r220+20];
	ld.shared.u32 	%r153, [%r219+640];
	add.s32 	%r154, %r153, %r152;
	min.s32 	%r155, %r151, %r154;
	st.shared.u32 	[%r4], %r155;
	bar.sync 	0;
	ld.shared.u32 	%r156, [%r4];
	ld.shared.u32 	%r157, [%r220+24];
	ld.shared.u32 	%r158, [%r219+768];
	add.s32 	%r159, %r158, %r157;
	min.s32 	%r160, %r156, %r159;
	st.shared.u32 	[%r4], %r160;
	bar.sync 	0;
	ld.shared.u32 	%r161, [%r4];
	ld.shared.u32 	%r162, [%r220+28];
	ld.shared.u32 	%r163, [%r219+896];
	add.s32 	%r164, %r163, %r162;
	min.s32 	%r165, %r161, %r164;
	st.shared.u32 	[%r4], %r165;
	bar.sync 	0;
	ld.shared.u32 	%r166, [%r4];
	ld.shared.u32 	%r167, [%r220+32];
	ld.shared.u32 	%r168, [%r219+1024];
	add.s32 	%r169, %r168, %r167;
	min.s32 	%r170, %r166, %r169;
	st.shared.u32 	[%r4], %r170;
	bar.sync 	0;
	ld.shared.u32 	%r171, [%r4];
	ld.shared.u32 	%r172, [%r220+36];
	ld.shared.u32 	%r173, [%r219+1152];
	add.s32 	%r174, %r173, %r172;
	min.s32 	%r175, %r171, %r174;
	st.shared.u32 	[%r4], %r175;
	bar.sync 	0;
	ld.shared.u32 	%r176, [%r4];
	ld.shared.u32 	%r177, [%r220+40];
	ld.shared.u32 	%r178, [%r219+1280];
	add.s32 	%r179, %r178, %r177;
	min.s32 	%r180, %r176, %r179;
	st.shared.u32 	[%r4], %r180;
	bar.sync 	0;
	ld.shared.u32 	%r181, [%r4];
	ld.shared.u32 	%r182, [%r220+44];
	ld.shared.u32 	%r183, [%r219+1408];
	add.s32 	%r184, %r183, %r182;
	min.s32 	%r185, %r181, %r184;
	st.shared.u32 	[%r4], %r185;
	bar.sync 	0;
	ld.shared.u32 	%r186, [%r4];
	ld.shared.u32 	%r187, [%r220+48];
	ld.shared.u32 	%r188, [%r219+1536];
	add.s32 	%r189, %r188, %r187;
	min.s32 	%r190, %r186, %r189;
	st.shared.u32 	[%r4], %r190;
	bar.sync 	0;
	ld.shared.u32 	%r191, [%r4];
	ld.shared.u32 	%r192, [%r220+52];
	ld.shared.u32 	%r193, [%r219+1664];
	add.s32 	%r194, %r193, %r192;
	min.s32 	%r195, %r191, %r194;
	st.shared.u32 	[%r4], %r195;
	bar.sync 	0;
	ld.shared.u32 	%r196, [%r4];
	ld.shared.u32 	%r197, [%r220+56];
	ld.shared.u32 	%r198, [%r219+1792];
	add.s32 	%r199, %r198, %r197;
	min.s32 	%r200, %r196, %r199;
	st.shared.u32 	[%r4], %r200;
	bar.sync 	0;
	ld.shared.u32 	%r201, [%r4];
	ld.shared.u32 	%r202, [%r220+60];
	ld.shared.u32 	%r203, [%r219+1920];
	add.s32 	%r204, %r203, %r202;
	min.s32 	%r205, %r201, %r204;
	st.shared.u32 	[%r4], %r205;
	bar.sync 	0;
	add.s32 	%r221, %r221, 32;
	add.s32 	%r220, %r220, 128;
	add.s32 	%r219, %r219, 4096;
	setp.ne.s32 	%p3, %r221, 0;
	@%p3 bra 	$L__BB2_3;
$L__BB2_4:
	setp.eq.s32 	%p4, %r6, 0;
	@%p4 bra 	$L__BB2_7;
	shl.b32 	%r206, %r222, 7;
	add.s32 	%r208, %r206, %r36;
	add.s32 	%r225, %r34, %r208;
	shl.b32 	%r211, %r222, 2;
	add.s32 	%r212, %r33, %r211;
	add.s32 	%r224, %r34, %r212;
	neg.s32 	%r223, %r6;
$L__BB2_6:
	.pragma "nounroll";
	ld.shared.u32 	%r213, [%r4];
	ld.shared.u32 	%r214, [%r224];
	ld.shared.u32 	%r215, [%r225];
	add.s32 	%r216, %r215, %r214;
	min.s32 	%r217, %r213, %r216;
	st.shared.u32 	[%r4], %r217;
	bar.sync 	0;
	add.s32 	%r225, %r225, 128;
	add.s32 	%r224, %r224, 4;
	add.s32 	%r223, %r223, 1;
	setp.ne.s32 	%p5, %r223, 0;
	@%p5 bra 	$L__BB2_6;
$L__BB2_7:
	ld.shared.u32 	%r218, [%r4];
	st.global.u32 	[%rd1], %r218;
	ret;

}
	// .globl	_Z10cal_phase2iPiii
.visible .entry _Z10cal_phase2iPiii(
	.param .u32 _Z10cal_phase2iPiii_param_0,
	.param .u64 .ptr .align 1 _Z10cal_phase2iPiii_param_1,
	.param .u32 _Z10cal_phase2iPiii_param_2,
	.param .u32 _Z10cal_phase2iPiii_param_3
)
{
	.reg .pred 	%p<2>;
	.reg .b32 	%r<353>;
	.reg .b64 	%rd<9>;
	// demoted variable
	.shared .align 4 .b8 _ZZ10cal_phase2iPiiiE12shared_pivot[4096];
	// demoted variable
	.shared .align 4 .b8 _ZZ10cal_phase2iPiiiE9shared_hz[4096];
	// demoted variable
	.shared .align 4 .b8 _ZZ10cal_phase2iPiiiE9shared_vt[4096];
	ld.param.u32 	%r2, [_Z10cal_phase2iPiii_param_0];
	ld.param.u64 	%rd1, [_Z10cal_phase2iPiii_param_1];
	ld.param.u32 	%r3, [_Z10cal_phase2iPiii_param_3];
	mov.u32 	%r1, %ctaid.x;
	setp.eq.s32 	%p1, %r1, %r3;
	@%p1 bra 	$L__BB3_2;
	mov.u32 	%r4, %tid.y;
	mov.u32 	%r5, %tid.x;
	cvta.to.global.u64 	%rd2, %rd1;
	shl.b32 	%r6, %r3, 5;
	add.s32 	%r7, %r6, %r5;
	add.s32 	%r8, %r6, %r4;
	shl.b32 	%r9, %r1, 5;
	add.s32 	%r10, %r9, %r4;
	add.s32 	%r11, %r9, %r5;
	mul.lo.s32 	%r12, %r7, %r2;
	add.s32 	%r13, %r12, %r8;
	mul.wide.s32 	%rd3, %r13, 4;
	add.s64 	%rd4, %rd2, %rd3;
	ld.global.u32 	%r14, [%rd4];
	shl.b32 	%r15, %r5, 7;
	mov.u32 	%r16, _ZZ10cal_phase2iPiiiE12shared_pivot;
	add.s32 	%r17, %r16, %r15;
	shl.b32 	%r18, %r4, 2;
	add.s32 	%r19, %r17, %r18;
	st.shared.u32 	[%r19], %r14;
	add.s32 	%r20, %r10, %r12;
	mul.wide.s32 	%rd5, %r20, 4;
	add.s64 	%rd6, %rd2, %rd5;
	ld.global.u32 	%r21, [%rd6];
	mov.u32 	%r22, _ZZ10cal_phase2iPiiiE9shared_hz;
	add.s32 	%r23, %r22, %r18;
	add.s32 	%r24, %r23, %r15;
	st.shared.u32 	[%r24], %r21;
	mad.lo.s32 	%r25, %r11, %r2, %r8;
	mul.wide.s32 	%rd7, %r25, 4;
	add.s64 	%rd8, %rd2, %rd7;
	ld.global.u32 	%r26, [%rd8];
	mov.u32 	%r27, _ZZ10cal_phase2iPiiiE9shared_vt;
	add.s32 	%r28, %r27, %r15;
	add.s32 	%r29, %r28, %r18;
	st.shared.u32 	[%r29], %r26;
	bar.sync 	0;
	add.s32 	%r30, %r16, %r18;
	ld.shared.u32 	%r31, [%r24];
	ld.shared.u32 	%r32, [%r17];
	ld.shared.u32 	%r33, [%r23];
	add.s32 	%r34, %r33, %r32;
	min.s32 	%r35, %r31, %r34;
	st.shared.u32 	[%r24], %r35;
	ld.shared.u32 	%r36, [%r29];
	ld.shared.u32 	%r37, [%r28];
	ld.shared.u32 	%r38, [%r30];
	add.s32 	%r39, %r38, %r37;
	min.s32 	%r40, %r36, %r39;
	st.shared.u32 	[%r29], %r40;
	bar.sync 	0;
	ld.shared.u32 	%r41, [%r24];
	ld.shared.u32 	%r42, [%r17+4];
	ld.shared.u32 	%r43, [%r23+128];
	add.s32 	%r44, %r43, %r42;
	min.s32 	%r45, %r41, %r44;
	st.shared.u32 	[%r24], %r45;
	ld.shared.u32 	%r46, [%r29];
	ld.shared.u32 	%r47, [%r28+4];
	ld.shared.u32 	%r48, [%r30+128];
	add.s32 	%r49, %r48, %r47;
	min.s32 	%r50, %r46, %r49;
	st.shared.u32 	[%r29], %r50;
	bar.sync 	0;
	ld.shared.u32 	%r51, [%r24];
	ld.shared.u32 	%r52, [%r17+8];
	ld.shared.u32 	%r53, [%r23+256];
	add.s32 	%r54, %r53, %r52;
	min.s32 	%r55, %r51, %r54;
	st.shared.u32 	[%r24], %r55;
	ld.shared.u32 	%r56, [%r29];
	ld.shared.u32 	%r57, [%r28+8];
	ld.shared.u32 	%r58, [%r30+256];
	add.s32 	%r59, %r58, %r57;
	min.s32 	%r60, %r56, %r59;
	st.shared.u32 	[%r29], %r60;
	bar.sync 	0;
	ld.shared.u32 	%r61, [%r24];
	ld.shared.u32 	%r62, [%r17+12];
	ld.shared.u32 	%r63, [%r23+384];
	add.s32 	%r64, %r63, %r62;
	min.s32 	%r65, %r61, %r64;
	st.shared.u32 	[%r24], %r65;
	ld.shared.u32 	%r66, [%r29];
	ld.shared.u32 	%r67, [%r28+12];
	ld.shared.u32 	%r68, [%r30+384];
	add.s32 	%r69, %r68, %r67;
	min.s32 	%r70, %r66, %r69;
	st.shared.u32 	[%r29], %r70;
	bar.sync 	0;
	ld.shared.u32 	%r71, [%r24];
	ld.shared.u32 	%r72, [%r17+16];
	ld.shared.u32 	%r73, [%r23+512];
	add.s32 	%r74, %r73, %r72;
	min.s32 	%r75, %r71, %r74;
	st.shared.u32 	[%r24], %r75;
	ld.shared.u32 	%r76, [%r29];
	ld.shared.u32 	%r77, [%r28+16];
	ld.shared.u32 	%r78, [%r30+512];
	add.s32 	%r79, %r78, %r77;
	min.s32 	%r80, %r76, %r79;
	st.shared.u32 	[%r29], %r80;
	bar.sync 	0;
	ld.shared.u32 	%r81, [%r24];
	ld.shared.u32 	%r82, [%r17+20];
	ld.shared.u32 	%r83, [%r23+640];
	add.s32 	%r84, %r83, %r82;
	min.s32 	%r85, %r81, %r84;
	st.shared.u32 	[%r24], %r85;
	ld.shared.u32 	%r86, [%r29];
	ld.shared.u32 	%r87, [%r28+20];
	ld.shared.u32 	%r88, [%r30+640];
	add.s32 	%r89, %r88, %r87;
	min.s32 	%r90, %r86, %r89;
	st.shared.u32 	[%r29], %r90;
	bar.sync 	0;
	ld.shared.u32 	%r91, [%r24];
	ld.shared.u32 	%r92, [%r17+24];
	ld.shared.u32 	%r93, [%r23+768];
	add.s32 	%r94, %r93, %r92;
	min.s32 	%r95, %r91, %r94;
	st.shared.u32 	[%r24], %r95;
	ld.shared.u32 	%r96, [%r29];
	ld.shared.u32 	%r97, [%r28+24];
	ld.shared.u32 	%r98, [%r30+768];
	add.s32 	%r99, %r98, %r97;
	min.s32 	%r100, %r96, %r99;
	st.shared.u32 	[%r29], %r100;
	bar.sync 	0;
	ld.shared.u32 	%r101, [%r24];
	ld.shared.u32 	%r102, [%r17+28];
	ld.shared.u32 	%r103, [%r23+896];
	add.s32 	%r104, %r103, %r102;
	min.s32 	%r105, %r101, %r104;
	st.shared.u32 	[%r24], %r105;
	ld.shared.u32 	%r106, [%r29];
	ld.shared.u32 	%r107, [%r28+28];
	ld.shared.u32 	%r108, [%r30+896];
	add.s32 	%r109, %r108, %r107;
	min.s32 	%r110, %r106, %r109;
	st.shared.u32 	[%r29], %r110;
	bar.sync 	0;
	ld.shared.u32 	%r111, [%r24];
	ld.shared.u32 	%r112, [%r17+32];
	ld.shared.u32 	%r113, [%r23+1024];
	add.s32 	%r114, %r113, %r112;
	min.s32 	%r115, %r111, %r114;
	st.shared.u32 	[%r24], %r115;
	ld.shared.u32 	%r116, [%r29];
	ld.shared.u32 	%r117, [%r28+32];
	ld.shared.u32 	%r118, [%r30+1024];
	add.s32 	%r119, %r118, %r117;
	min.s32 	%r120, %r116, %r119;
	st.shared.u32 	[%r29], %r120;
	bar.sync 	0;
	ld.shared.u32 	%r121, [%r24];
	ld.shared.u32 	%r122, [%r17+36];
	ld.shared.u32 	%r123, [%r23+1152];
	add.s32 	%r124, %r123, %r122;
	min.s32 	%r125, %r121, %r124;
	st.shared.u32 	[%r24], %r125;
	ld.shared.u32 	%r126, [%r29];
	ld.shared.u32 	%r127, [%r28+36];
	ld.shared.u32 	%r128, [%r30+1152];
	add.s32 	%r129, %r128, %r127;
	min.s32 	%r130, %r126, %r129;
	st.shared.u32 	[%r29], %r130;
	bar.sync 	0;
	ld.shared.u32 	%r131, [%r24];
	ld.shared.u32 	%r132, [%r17+40];
	ld.shared.u32 	%r133, [%r23+1280];
	add.s32 	%r134, %r133, %r132;
	min.s32 	%r135, %r131, %r134;
	st.shared.u32 	[%r24], %r135;
	ld.shared.u32 	%r136, [%r29];
	ld.shared.u32 	%r137, [%r28+40];
	ld.shared.u32 	%r138, [%r30+1280];
	add.s32 	%r139, %r138, %r137;
	min.s32 	%r140, %r136, %r139;
	st.shared.u32 	[%r29], %r140;
	bar.sync 	0;
	ld.shared.u32 	%r141, [%r24];
	ld.shared.u32 	%r142, [%r17+44];
	ld.shared.u32 	%r143, [%r23+1408];
	add.s32 	%r144, %r143, %r142;
	min.s32 	%r145, %r141, %r144;
	st.shared.u32 	[%r24], %r145;
	ld.shared.u32 	%r146, [%r29];
	ld.shared.u32 	%r147, [%r28+44];
	ld.shared.u32 	%r148, [%r30+1408];
	add.s32 	%r149, %r148, %r147;
	min.s32 	%r150, %r146, %r149;
	st.shared.u32 	[%r29], %r150;
	bar.sync 	0;
	ld.shared.u32 	%r151, [%r24];
	ld.shared.u32 	%r152, [%r17+48];
	ld.shared.u32 	%r153, [%r23+1536];
	add.s32 	%r154, %r153, %r152;
	min.s32 	%r155, %r151, %r154;
	st.shared.u32 	[%r24], %r155;
	ld.shared.u32 	%r156, [%r29];
	ld.shared.u32 	%r157, [%r28+48];
	ld.shared.u32 	%r158, [%r30+1536];
	add.s32 	%r159, %r158, %r157;
	min.s32 	%r160, %r156, %r159;
	st.shared.u32 	[%r29], %r160;
	bar.sync 	0;
	ld.shared.u32 	%r161, [%r24];
	ld.shared.u32 	%r162, [%r17+52];
	ld.shared.u32 	%r163, [%r23+1664];
	add.s32 	%r164, %r163, %r162;
	min.s32 	%r165, %r161, %r164;
	st.shared.u32 	[%r24], %r165;
	ld.shared.u32 	%r166, [%r29];
	ld.shared.u32 	%r167, [%r28+52];
	ld.shared.u32 	%r168, [%r30+1664];
	add.s32 	%r169, %r168, %r167;
	min.s32 	%r170, %r166, %r169;
	st.shared.u32 	[%r29], %r170;
	bar.sync 	0;
	ld.shared.u32 	%r171, [%r24];
	ld.shared.u32 	%r172, [%r17+56];
	ld.shared.u32 	%r173, [%r23+1792];
	add.s32 	%r174, %r173, %r172;
	min.s32 	%r175, %r171, %r174;
	st.shared.u32 	[%r24], %r175;
	ld.shared.u32 	%r176, [%r29];
	ld.shared.u32 	%r177, [%r28+56];
	ld.shared.u32 	%r178, [%r30+1792];
	add.s32 	%r179, %r178, %r177;
	min.s32 	%r180, %r176, %r179;
	st.shared.u32 	[%r29], %r180;
	bar.sync 	0;
	ld.shared.u32 	%r181, [%r24];
	ld.shared.u32 	%r182, [%r17+60];
	ld.shared.u32 	%r183, [%r23+1920];
	add.s32 	%r184, %r183, %r182;
	min.s32 	%r185, %r181, %r184;
	st.shared.u32 	[%r24], %r185;
	ld.shared.u32 	%r186, [%r29];
	ld.shared.u32 	%r187, [%r28+60];
	ld.shared.u32 	%r188, [%r30+1920];
	add.s32 	%r189, %r188, %r187;
	min.s32 	%r190, %r186, %r189;
	st.shared.u32 	[%r29], %r190;
	bar.sync 	0;
	ld.shared.u32 	%r191, [%r24];
	ld.shared.u32 	%r192, [%r17+64];
	ld.shared.u32 	%r193, [%r23+2048];
	add.s32 	%r194, %r193, %r192;
	min.s32 	%r195, %r191, %r194;
	st.shared.u32 	[%r24], %r195;
	ld.shared.u32 	%r196, [%r29];
	ld.shared.u32 	%r197, [%r28+64];
	ld.shared.u32 	%r198, [%r30+2048];
	add.s32 	%r199, %r198, %r197;
	min.s32 	%r200, %r196, %r199;
	st.shared.u32 	[%r29], %r200;
	bar.sync 	0;
	ld.shared.u32 	%r201, [%r24];
	ld.shared.u32 	%r202, [%r17+68];
	ld.shared.u32 	%r203, [%r23+2176];
	add.s32 	%r204, %r203, %r202;
	min.s32 	%r205, %r201, %r204;
	st.shared.u32 	[%r24], %r205;
	ld.shared.u32 	%r206, [%r29];
	ld.shared.u32 	%r207, [%r28+68];
	ld.shared.u32 	%r208, [%r30+2176];
	add.s32 	%r209, %r208, %r207;
	min.s32 	%r210, %r206, %r209;
	st.shared.u32 	[%r29], %r210;
	bar.sync 	0;
	ld.shared.u32 	%r211, [%r24];
	ld.shared.u32 	%r212, [%r17+72];
	ld.shared.u32 	%r213, [%r23+2304];
	add.s32 	%r214, %r213, %r212;
	min.s32 	%r215, %r211, %r214;
	st.shared.u32 	[%r24], %r215;
	ld.shared.u32 	%r216, [%r29];
	ld.shared.u32 	%r217, [%r28+72];
	ld.shared.u32 	%r218, [%r30+2304];
	add.s32 	%r219, %r218, %r217;
	min.s32 	%r220, %r216, %r219;
	st.shared.u32 	[%r29], %r220;
	bar.sync 	0;
	ld.shared.u32 	%r221, [%r24];
	ld.shared.u32 	%r222, [%r17+76];
	ld.shared.u32 	%r223, [%r23+2432];
	add.s32 	%r224, %r223, %r222;
	min.s32 	%r225, %r221, %r224;
	st.shared.u32 	[%r24], %r225;
	ld.shared.u32 	%r226, [%r29];
	ld.shared.u32 	%r227, [%r28+76];
	ld.shared.u32 	%r228, [%r30+2432];
	add.s32 	%r229, %r228, %r227;
	min.s32 	%r230, %r226, %r229;
	st.shared.u32 	[%r29], %r230;
	bar.sync 	0;
	ld.shared.u32 	%r231, [%r24];
	ld.shared.u32 	%r232, [%r17+80];
	ld.shared.u32 	%r233, [%r23+2560];
	add.s32 	%r234, %r233, %r232;
	min.s32 	%r235, %r231, %r234;
	st.shared.u32 	[%r24], %r235;
	ld.shared.u32 	%r236, [%r29];
	ld.shared.u32 	%r237, [%r28+80];
	ld.shared.u32 	%r238, [%r30+2560];
	add.s32 	%r239, %r238, %r237;
	min.s32 	%r240, %r236, %r239;
	st.shared.u32 	[%r29], %r240;
	bar.sync 	0;
	ld.shared.u32 	%r241, [%r24];
	ld.shared.u32 	%r242, [%r17+84];
	ld.shared.u32 	%r243, [%r23+2688];
	add.s32 	%r244, %r243, %r242;
	min.s32 	%r245, %r241, %r244;
	st.shared.u32 	[%r24], %r245;
	ld.shared.u32 	%r246, [%r29];
	ld.shared.u32 	%r247, [%r28+84];
	ld.shared.u32 	%r248, [%r30+2688];
	add.s32 	%r249, %r248, %r247;
	min.s32 	%r250, %r246, %r249;
	st.shared.u32 	[%r29], %r250;
	bar.sync 	0;
	ld.shared.u32 	%r251, [%r24];
	ld.shared.u32 	%r252, [%r17+88];
	ld.shared.u32 	%r253, [%r23+2816];
	add.s32 	%r254, %r253, %r252;
	min.s32 	%r255, %r251, %r254;
	st.shared.u32 	[%r24], %r255;
	ld.shared.u32 	%r256, [%r29];
	ld.shared.u32 	%r257, [%r28+88];
	ld.shared.u32 	%r258, [%r30+2816];
	add.s32 	%r259, %r258, %r257;
	min.s32 	%r260, %r256, %r259;
	st.shared.u32 	[%r29], %r260;
	bar.sync 	0;
	ld.shared.u32 	%r261, [%r24];
	ld.shared.u32 	%r262, [%r17+92];
	ld.shared.u32 	%r263, [%r23+2944];
	add.s32 	%r264, %r263, %r262;
	min.s32 	%r265, %r261, %r264;
	st.shared.u32 	[%r24], %r265;
	ld.shared.u32 	%r266, [%r29];
	ld.shared.u32 	%r267, [%r28+92];
	ld.shared.u32 	%r268, [%r30+2944];
	add.s32 	%r269, %r268, %r267;
	min.s32 	%r270, %r266, %r269;
	st.shared.u32 	[%r29], %r270;
	bar.sync 	0;
	ld.shared.u32 	%r271, [%r24];
	ld.shared.u32 	%r272, [%r17+96];
	ld.shared.u32 	%r273, [%r23+3072];
	add.s32 	%r274, %r273, %r272;
	min.s32 	%r275, %r271, %r274;
	st.shared.u32 	[%r24], %r275;
	ld.shared.u32 	%r276, [%r29];
	ld.shared.u32 	%r277, [%r28+96];
	ld.shared.u32 	%r278, [%r30+3072];
	add.s32 	%r279, %r278, %r277;
	min.s32 	%r280, %r276, %r279;
	st.shared.u32 	[%r29], %r280;
	bar.sync 	0;
	ld.shared.u32 	%r281, [%r24];
	ld.shared.u32 	%r282, [%r17+100];
	ld.shared.u32 	%r283, [%r23+3200];
	add.s32 	%r284, %r283, %r282;
	min.s32 	%r285, %r281, %r284;
	st.shared.u32 	[%r24], %r285;
	ld.shared.u32 	%r286, [%r29];
	ld.shared.u32 	%r287, [%r28+100];
	ld.shared.u32 	%r288, [%r30+3200];
	add.s32 	%r289, %r288, %r287;
	min.s32 	%r290, %r286, %r289;
	st.shared.u32 	[%r29], %r290;
	bar.sync 	0;
	ld.shared.u32 	%r291, [%r24];
	ld.shared.u32 	%r292, [%r17+104];
	ld.shared.u32 	%r293, [%r23+3328];
	add.s32 	%r294, %r293, %r292;
	min.s32 	%r295, %r291, %r294;
	st.shared.u32 	[%r24], %r295;
	ld.shared.u32 	%r296, [%r29];
	ld.shared.u32 	%r297, [%r28+104];
	ld.shared.u32 	%r298, [%r30+3328];
	add.s32 	%r299, %r298, %r297;
	min.s32 	%r300, %r296, %r299;
	st.shared.u32 	[%r29], %r300;
	bar.sync 	0;
	ld.shared.u32 	%r301, [%r24];
	ld.shared.u32 	%r302, [%r17+108];
	ld.shared.u32 	%r303, [%r23+3456];
	add.s32 	%r304, %r303, %r302;
	min.s32 	%r305, %r301, %r304;
	st.shared.u32 	[%r24], %r305;
	ld.shared.u32 	%r306, [%r29];
	ld.shared.u32 	%r307, [%r28+108];
	ld.shared.u32 	%r308, [%r30+3456];
	add.s32 	%r309, %r308, %r307;
	min.s32 	%r310, %r306, %r309;
	st.shared.u32 	[%r29], %r310;
	bar.sync 	0;
	ld.shared.u32 	%r311, [%r24];
	ld.shared.u32 	%r312, [%r17+112];
	ld.shared.u32 	%r313, [%r23+3584];
	add.s32 	%r314, %r313, %r312;
	min.s32 	%r315, %r311, %r314;
	st.shared.u32 	[%r24], %r315;
	ld.shared.u32 	%r316, [%r29];
	ld.shared.u32 	%r317, [%r28+112];
	ld.shared.u32 	%r318, [%r30+3584];
	add.s32 	%r319, %r318, %r317;
	min.s32 	%r320, %r316, %r319;
	st.shared.u32 	[%r29], %r320;
	bar.sync 	0;
	ld.shared.u32 	%r321, [%r24];
	ld.shared.u32 	%r322, [%r17+116];
	ld.shared.u32 	%r323, [%r23+3712];
	add.s32 	%r324, %r323, %r322;
	min.s32 	%r325, %r321, %r324;
	st.shared.u32 	[%r24], %r325;
	ld.shared.u32 	%r326, [%r29];
	ld.shared.u32 	%r327, [%r28+116];
	ld.shared.u32 	%r328, [%r30+3712];
	add.s32 	%r329, %r328, %r327;
	min.s32 	%r330, %r326, %r329;
	st.shared.u32 	[%r29], %r330;
	bar.sync 	0;
	ld.shared.u32 	%r331, [%r24];
	ld.shared.u32 	%r332, [%r17+120];
	ld.shared.u32 	%r333, [%r23+3840];
	add.s32 	%r334, %r333, %r332;
	min.s32 	%r335, %r331, %r334;
	st.shared.u32 	[%r24], %r335;
	ld.shared.u32 	%r336, [%r29];
	ld.shared.u32 	%r337, [%r28+120];
	ld.shared.u32 	%r338, [%r30+3840];
	add.s32 	%r339, %r338, %r337;
	min.s32 	%r340, %r336, %r339;
	st.shared.u32 	[%r29], %r340;
	bar.sync 	0;
	ld.shared.u32 	%r341, [%r24];
	ld.shared.u32 	%r342, [%r17+124];
	ld.shared.u32 	%r343, [%r23+3968];
	add.s32 	%r344, %r343, %r342;
	min.s32 	%r345, %r341, %r344;
	st.shared.u32 	[%r24], %r345;
	ld.shared.u32 	%r346, [%r29];
	ld.shared.u32 	%r347, [%r28+124];
	ld.shared.u32 	%r348, [%r30+3968];
	add.s32 	%r349, %r348, %r347;
	min.s32 	%r350, %r346, %r349;
	st.shared.u32 	[%r29], %r350;
	bar.sync 	0;
	ld.shared.u32 	%r351, [%r24];
	st.global.u32 	[%rd6], %r351;
	ld.shared.u32 	%r352, [%r29];
	st.global.u32 	[%rd8], %r352;
$L__BB3_2:
	ret;

}
	// .globl	_Z10cal_phase3iPiii
.visible .entry _Z10cal_phase3iPiii(
	.param .u32 _Z10cal_phase3iPiii_param_0,
	.param .u64 .ptr .align 1 _Z10cal_phase3iPiii_param_1,
	.param .u32 _Z10cal_phase3iPiii_param_2,
	.param .u32 _Z10cal_phase3iPiii_param_3
)
{
	.reg .pred 	%p<11>;
	.reg .b32 	%r<76>;
	.reg .b64 	%rd<17>;

	ld.param.u32 	%r30, [_Z10cal_phase3iPiii_param_0];
	ld.param.u64 	%rd3, [_Z10cal_phase3iPiii_param_1];
	ld.param.u32 	%r31, [_Z10cal_phase3iPiii_param_2];
	ld.param.u32 	%r32, [_Z10cal_phase3iPiii_param_3];
	cvta.to.global.u64 	%rd1, %rd3;
	mov.u32 	%r1, %ctaid.x;
	mov.u32 	%r2, %ctaid.y;
	setp.eq.s32 	%p1, %r1, %r32;
	setp.eq.s32 	%p2, %r2, %r32;
	or.pred  	%p3, %p1, %p2;
	@%p3 bra 	$L__BB4_8;
	mov.u32 	%r3, %tid.y;
	shl.b32 	%r4, %r2, 5;
	mul.lo.s32 	%r5, %r32, %r31;
	setp.lt.s32 	%p4, %r31, 1;
	setp.ge.s32 	%p5, %r5, %r30;
	or.pred  	%p6, %p4, %p5;
	@%p6 bra 	$L__BB4_8;
	shl.b32 	%r33, %r1, 5;
	mov.u32 	%r34, %tid.x;
	add.s32 	%r35, %r33, %r34;
	mul.lo.s32 	%r6, %r35, %r30;
	add.s32 	%r36, %r4, %r3;
	add.s32 	%r37, %r6, %r36;
	mul.wide.s32 	%rd4, %r37, 4;
	add.s64 	%rd2, %rd1, %rd4;
	add.s32 	%r38, %r5, %r31;
	min.s32 	%r7, %r38, %r30;
	add.s32 	%r39, %r5, 1;
	max.s32 	%r8, %r7, %r39;
	sub.s32 	%r40, %r8, %r5;
	and.b32  	%r9, %r40, 3;
	setp.eq.s32 	%p7, %r9, 0;
	mov.u32 	%r75, %r5;
	@%p7 bra 	$L__BB4_5;
	mad.lo.s32 	%r41, %r5, %r30, %r3;
	add.s32 	%r71, %r41, %r4;
	add.s32 	%r70, %r5, %r6;
	neg.s32 	%r69, %r9;
	add.s32 	%r75, %r5, %r9;
$L__BB4_4:
	.pragma "nounroll";
	mul.wide.s32 	%rd5, %r70, 4;
	add.s64 	%rd6, %rd1, %rd5;
	ld.global.u32 	%r42, [%rd2];
	ld.global.u32 	%r43, [%rd6];
	mul.wide.s32 	%rd7, %r71, 4;
	add.s64 	%rd8, %rd1, %rd7;
	ld.global.u32 	%r44, [%rd8];
	add.s32 	%r45, %r44, %r43;
	min.s32 	%r46, %r42, %r45;
	st.global.u32 	[%rd2], %r46;
	bar.sync 	0;
	add.s32 	%r71, %r71, %r30;
	add.s32 	%r70, %r70, 1;
	add.s32 	%r69, %r69, 1;
	setp.ne.s32 	%p8, %r69, 0;
	@%p8 bra 	$L__BB4_4;
$L__BB4_5:
	sub.s32 	%r47, %r5, %r8;
	setp.gt.u32 	%p9, %r47, -4;
	@%p9 bra 	$L__BB4_8;
	mad.lo.s32 	%r48, %r75, %r30, %r3;
	add.s32 	%r74, %r48, %r4;
	shl.b32 	%r22, %r30, 2;
	add.s32 	%r73, %r75, %r6;
	mul.wide.s32 	%rd13, %r30, 4;
$L__BB4_7:
	ld.global.u32 	%r49, [%rd2];
	mul.wide.s32 	%rd9, %r73, 4;
	add.s64 	%rd10, %rd1, %rd9;
	ld.global.u32 	%r50, [%rd10];
	mul.wide.s32 	%rd11, %r74, 4;
	add.s64 	%rd12, %rd1, %rd11;
	ld.global.u32 	%r51, [%rd12];
	add.s32 	%r52, %r51, %r50;
	min.s32 	%r53, %r49, %r52;
	st.global.u32 	[%rd2], %r53;
	bar.sync 	0;
	ld.global.u32 	%r54, [%rd2];
	ld.global.u32 	%r55, [%rd10+4];
	add.s64 	%rd14, %rd12, %rd13;
	ld.global.u32 	%r56, [%rd14];
	add.s32 	%r57, %r56, %r55;
	min.s32 	%r58, %r54, %r57;
	st.global.u32 	[%rd2], %r58;
	bar.sync 	0;
	ld.global.u32 	%r59, [%rd2];
	ld.global.u32 	%r60, [%rd10+8];
	add.s64 	%rd15, %rd14, %rd13;
	ld.global.u32 	%r61, [%rd15];
	add.s32 	%r62, %r61, %r60;
	min.s32 	%r63, %r59, %r62;
	st.global.u32 	[%rd2], %r63;
	bar.sync 	0;
	ld.global.u32 	%r64, [%rd2];
	ld.global.u32 	%r65, [%rd10+12];
	add.s64 	%rd16, %rd15, %rd13;
	ld.global.u32 	%r66, [%rd16];
	add.s32 	%r67, %r66, %r65;
	min.s32 	%r68, %r64, %r67;
	st.global.u32 	[%rd2], %r68;
	bar.sync 	0;
	add.s32 	%r75, %r75, 4;
	add.s32 	%r74, %r74, %r22;
	add.s32 	%r73, %r73, 4;
	setp.lt.s32 	%p10, %r75, %r7;
	@%p10 bra 	$L__BB4_7;
$L__BB4_8:
	ret;

}


// ===== COMPILED SASS (sm_100) =====

	.target	sm_100

	.elftype	@"ET_EXEC"


//--------------------- .note.nv.tkinfo           --------------------------
	.section	.note.nv.tkinfo,"",@"SHT_NOTE"
	.sectionflags	@"SHF_NOTE_NV_TKINFO"
	.tkinfo
        /*0018*/ 	.word	0x00000002
        /*0030*/ 	.string	""
        /*0030*/ 	.string	"ptxas"
        /*0030*/ 	.string	"Cuda compilation tools, release 13.0, V13.0.88"
        /*0030*/ 	.string	"Build cuda_13.0.r13.0/compiler.36424714_0"
        /*0030*/ 	.string	"-arch sm_100 -m 64 "



//--------------------- .note.nv.cuinfo           --------------------------
	.section	.note.nv.cuinfo,"",@"SHT_NOTE"
	.sectionflags	@"SHF_NOTE_NV_CUINFO"
        /*0018*/ 	.short	0x0002
        /*001a*/ 	.short	0x0064
        /*001c*/ 	.short	0x0082
	.zero		2


//--------------------- .nv.info                  --------------------------
	.section	.nv.info,"",@"SHT_CUDA_INFO"
	.align	4


	//----- nvinfo : EIATTR_REGCOUNT
	.align		4
        /*0000*/ 	.byte	0x04, 0x2f
        /*0002*/ 	.short	(.L_5 - .L_4)
	.align		4
.L_4:
        /*0004*/ 	.word	index@(_Z3caliPiiiiiii)
        /*0008*/ 	.word	0x0000001a


	//----- nvinfo : EIATTR_FRAME_SIZE
	.align		4
.L_5:
        /*000c*/ 	.byte	0x04, 0x11
        /*000e*/ 	.short	(.L_7 - .L_6)
	.align		4
.L_6:
        /*0010*/ 	.word	index@(_Z3caliPiiiiiii)
        /*0014*/ 	.word	0x00000000


	//----- nvinfo : EIATTR_REGCOUNT
	.align		4
.L_7:
        /*0018*/ 	.byte	0x04, 0x2f
        /*001a*/ 	.short	(.L_9 - .L_8)
	.align		4
.L_8:
        /*001c*/ 	.word	index@(_Z16gpu_print_matrixiiPi)
        /*0020*/ 	.word	0x00000020


	//----- nvinfo : EIATTR_FRAME_SIZE
	.align		4
.L_9:
        /*0024*/ 	.byte	0x04, 0x11
        /*0026*/ 	.short	(.L_11 - .L_10)
	.align		4
.L_10:
        /*0028*/ 	.word	index@(_Z16gpu_print_matrixiiPi)
        /*002c*/ 	.word	0x00000010


	//----- nvinfo : EIATTR_REGCOUNT
	.align		4
.L_11:
        /*0030*/ 	.byte	0x04, 0x2f
        /*0032*/ 	.short	(.L_13 - .L_12)
	.align		4
.L_12:
        /*0034*/ 	.word	index@(_Z10cal_phase1iPiii)
        /*0038*/ 	.word	0x00000012


	//----- nvinfo : EIATTR_FRAME_SIZE
	.align		4
.L_13:
        /*003c*/ 	.byte	0x04, 0x11
        /*003e*/ 	.short	(.L_15 - .L_14)
	.align		4
.L_14:
        /*0040*/ 	.word	index@(_Z10cal_phase1iPiii)
        /*0044*/ 	.word	0x00000000


	//----- nvinfo : EIATTR_REGCOUNT
	.align		4
.L_15:
        /*0048*/ 	.byte	0x04, 0x2f
        /*004a*/ 	.short	(.L_17 - .L_16)
	.align		4
.L_16:
        /*004c*/ 	.word	index@(_Z10cal_phase2iPiii)
        /*0050*/ 	.word	0x00000014


	//----- nvinfo : EIATTR_FRAME_SIZE
	.align		4
.L_17:
        /*0054*/ 	.byte	0x04, 0x11
        /*0056*/ 	.short	(.L_19 - .L_18)
	.align		4
.L_18:
        /*0058*/ 	.word	index@(_Z10cal_phase2iPiii)
        /*005c*/ 	.word	0x00000000


	//----- nvinfo : EIATTR_REGCOUNT
	.align		4
.L_19:
        /*0060*/ 	.byte	0x04, 0x2f
        /*0062*/ 	.short	(.L_21 - .L_20)
	.align		4
.L_20:
        /*0064*/ 	.word	index@(_Z10cal_phase3iPiii)
        /*0068*/ 	.word	0x0000001a


	//----- nvinfo : EIATTR_FRAME_SIZE
	.align		4
.L_21:
        /*006c*/ 	.byte	0x04, 0x11
        /*006e*/ 	.short	(.L_23 - .L_22)
	.align		4
.L_22:
        /*0070*/ 	.word	index@(_Z10cal_phase3iPiii)
        /*0074*/ 	.word	0x00000000


	//----- nvinfo : EIATTR_MIN_STACK_SIZE
	.align		4
.L_23:
        /*0078*/ 	.byte	0x04, 0x12
        /*007a*/ 	.short	(.L_25 - .L_24)
	.align		4
.L_24:
        /*007c*/ 	.word	index@(_Z10cal_phase3iPiii)
        /*0080*/ 	.word	0x00000000


	//----- nvinfo : EIATTR_MIN_STACK_SIZE
	.align		4
.L_25:
        /*0084*/ 	.byte	0x04, 0x12
        /*0086*/ 	.short	(.L_27 - .L_26)
	.align		4
.L_26:
        /*0088*/ 	.word	index@(_Z10cal_phase2iPiii)
        /*008c*/ 	.word	0x00000000


	//----- nvinfo : EIATTR_MIN_STACK_SIZE
	.align		4
.L_27:
        /*0090*/ 	.byte	0x04, 0x12
        /*0092*/ 	.short	(.L_29 - .L_28)
	.align		4
.L_28:
        /*0094*/ 	.word	index@(_Z10cal_phase1iPiii)
        /*0098*/ 	.word	0x00000000


	//----- nvinfo : EIATTR_MIN_STACK_SIZE
	.align		4
.L_29:
        /*009c*/ 	.byte	0x04, 0x12
        /*009e*/ 	.short	(.L_31 - .L_30)
	.align		4
.L_30:
        /*00a0*/ 	.word	index@(_Z16gpu_print_matrixiiPi)
        /*00a4*/ 	.word	0x00000010


	//----- nvinfo : EIATTR_MIN_STACK_SIZE
	.align		4
.L_31:
        /*00a8*/ 	.byte	0x04, 0x12
        /*00aa*/ 	.short	(.L_33 - .L_32)
	.align		4
.L_32:
        /*00ac*/ 	.word	index@(_Z3caliPiiiiiii)
        /*00b0*/ 	.word	0x00000000
.L_33:


//--------------------- .nv.compat                --------------------------
	.section	.nv.compat,"",@"SHT_CUDA_COMPAT_INFO"
	.align	4
        /*0000*/ 	.byte	0x02, 0x09, 0x00, 0x00, 0x02, 0x02, 0x01, 0x00, 0x02, 0x05, 0x05, 0x00, 0x03, 0x07, 0x01, 0x01
        /*0010*/ 	.byte	0x02, 0x03, 0x00, 0x00, 0x02, 0x06, 0x01, 0x00, 0x04, 0x0b, 0x08, 0x00, 0x09, 0x00, 0x00, 0x00
        /*0020*/ 	.byte	0x00, 0x00, 0x00, 0x00


//--------------------- .nv.info._Z10cal_phase3iPiii --------------------------
	.section	.nv.info._Z10cal_phase3iPiii,"",@"SHT_CUDA_INFO"
	.sectionflags	@""
	.align	4


	//----- nvinfo : EIATTR_CUDA_API_VERSION
	.align		4
        /*0000*/ 	.byte	0x04, 0x37
        /*0002*/ 	.short	(.L_35 - .L_34)
.L_34:
        /*0004*/ 	.word	0x00000082


	//----- nvinfo : EIATTR_KPARAM_INFO
	.align		4
.L_35:
        /*0008*/ 	.byte	0x04, 0x17
        /*000a*/ 	.short	(.L_37 - .L_36)
.L_36:
        /*000c*/ 	.word	0x00000000
        /*0010*/ 	.short	0x0003
        /*0012*/ 	.short	0x0014
        /*0014*/ 	.byte	0x00, 0xf0, 0x11, 0x00


	//----- nvinfo : EIATTR_KPARAM_INFO
	.align		4
.L_37:
        /*0018*/ 	.byte	0x04, 0x17
        /*001a*/ 	.short	(.L_39 - .L_38)
.L_38:
        /*001c*/ 	.word	0x00000000
        /*0020*/ 	.short	0x0002
        /*0022*/ 	.short	0x0010
        /*0024*/ 	.byte	0x00, 0xf0, 0x11, 0x00


	//----- nvinfo : EIATTR_KPARAM_INFO
	.align		4
.L_39:
        /*0028*/ 	.byte	0x04, 0x17
        /*002a*/ 	.short	(.L_41 - .L_40)
.L_40:
        /*002c*/ 	.word	0x00000000
        /*0030*/ 	.short	0x0001
        /*0032*/ 	.short	0x0008
        /*0034*/ 	.byte	0x00, 0xf5, 0x21, 0x00


	//----- nvinfo : EIATTR_KPARAM_INFO
	.align		4
.L_41:
        /*0038*/ 	.byte	0x04, 0x17
        /*003a*/ 	.short	(.L_43 - .L_42)
.L_42:
        /*003c*/ 	.word	0x00000000
        /*0040*/ 	.short	0x0000
        /*0042*/ 	.short	0x0000
        /*0044*/ 	.byte	0x00, 0xf0, 0x11, 0x00


	//----- nvinfo : EIATTR_SPARSE_MMA_MASK
	.align		4
.L_43:
        /*0048*/ 	.byte	0x03, 0x50
        /*004a*/ 	.short	0x0000


	//----- nvinfo : EIATTR_MAXREG_COUNT
	.align		4
        /*004c*/ 	.byte	0x03, 0x1b
        /*004e*/ 	.short	0x00ff


	//----- nvinfo : EIATTR_NUM_BARRIERS
	.align		4
        /*0050*/ 	.byte	0x02, 0x4c
        /*0052*/ 	.byte	0x01
	.zero		1


	//----- nvinfo : EIATTR_MERCURY_ISA_VERSION
	.align		4
        /*0054*/ 	.byte	0x03, 0x5f
        /*0056*/ 	.short	0x0101


	//----- nvinfo : EIATTR_VRC_CTA_INIT_COUNT
	.align		4
        /*0058*/ 	.byte	0x02, 0x4a
	.zero		1
	.zero		1


	//----- nvinfo : EIATTR_EXIT_INSTR_OFFSETS
	.align		4
        /*005c*/ 	.byte	0x04, 0x1c
        /*005e*/ 	.short	(.L_45 - .L_44)


	//   ....[0]....
.L_44:
        /*0060*/ 	.word	0x00000060


	//   ....[1]....
        /*0064*/ 	.word	0x000000c0


	//   ....[2]....
        /*0068*/ 	.word	0x000002f0


	//   ....[3]....
        /*006c*/ 	.word	0x00000550


	//----- nvinfo : EIATTR_CBANK_PARAM_SIZE
	.align		4
.L_45:
        /*0070*/ 	.byte	0x03, 0x19
        /*0072*/ 	.short	0x0018


	//----- nvinfo : EIATTR_PARAM_CBANK
	.align		4
        /*0074*/ 	.byte	0x04, 0x0a
        /*0076*/ 	.short	(.L_47 - .L_46)
	.align		4
.L_46:
        /*0078*/ 	.word	index@(.nv.constant0._Z10cal_phase3iPiii)
        /*007c*/ 	.short	0x0380
        /*007e*/ 	.short	0x0018


	//----- nvinfo : EIATTR_SW_WAR
	.align		4
.L_47:
        /*0080*/ 	.byte	0x04, 0x36
        /*0082*/ 	.short	(.L_49 - .L_48)
.L_48:
        /*0084*/ 	.word	0x00000008
.L_49:


//--------------------- .nv.info._Z10cal_phase2iPiii --------------------------
	.section	.nv.info._Z10cal_phase2iPiii,"",@"SHT_CUDA_INFO"
	.sectionflags	@""
	.align	4


	//----- nvinfo : EIATTR_CUDA_API_VERSION
	.align		4
        /*0000*/ 	.byte	0x04, 0x37
        /*0002*/ 	.short	(.L_51 - .L_50)
.L_50:
        /*0004*/ 	.word	0x00000082


	//----- nvinfo : EIATTR_KPARAM_INFO
	.align		4
.L_51:
        /*0008*/ 	.byte	0x04, 0x17
        /*000a*/ 	.short	(.L_53 - .L_52)
.L_52:
        /*000c*/ 	.word	0x00000000
        /*0010*/ 	.short	0x0003
        /*0012*/ 	.short	0x0014
        /*0014*/ 	.byte	0x00, 0xf0, 0x11, 0x00


	//----- nvinfo : EIATTR_KPARAM_INFO
	.align		4
.L_53:
        /*0018*/ 	.byte	0x04, 0x17
        /*001a*/ 	.short	(.L_55 - .L_54)
.L_54:
        /*001c*/ 	.word	0x00000000
        /*0020*/ 	.short	0x0002
        /*0022*/ 	.short	0x0010
        /*0024*/ 	.byte	0x00, 0xf0, 0x11, 0x00


	//----- nvinfo : EIATTR_KPARAM_INFO
	.align		4
.L_55:
        /*0028*/ 	.byte	0x04, 0x17
        /*002a*/ 	.short	(.L_57 - .L_56)
.L_56:
        /*002c*/ 	.word	0x00000000
        /*0030*/ 	.short	0x0001
        /*0032*/ 	.short	0x0008
        /*0034*/ 	.byte	0x00, 0xf5, 0x21, 0x00


	//----- nvinfo : EIATTR_KPARAM_INFO
	.align		4
.L_57:
        /*0038*/ 	.byte	0x04, 0x17
        /*003a*/ 	.short	(.L_59 - .L_58)
.L_58:
        /*003c*/ 	.word	0x00000000
        /*0040*/ 	.short	0x0000
        /*0042*/ 	.short	0x0000
        /*0044*/ 	.byte	0x00, 0xf0, 0x11, 0x00


	//----- nvinfo : EIATTR_SPARSE_MMA_MASK
	.align		4
.L_59:
        /*0048*/ 	.byte	0x03, 0x50
        /*004a*/ 	.short	0x0000


	//----- nvinfo : EIATTR_MAXREG_COUNT
	.align		4
        /*004c*/ 	.byte	0x03, 0x1b
        /*004e*/ 	.short	0x00ff


	//----- nvinfo : EIATTR_NUM_BARRIERS
	.align		4
        /*0050*/ 	.byte	0x02, 0x4c
        /*0052*/ 	.byte	0x01
	.zero		1


	//----- nvinfo : EIATTR_MERCURY_ISA_VERSION
	.align		4
        /*0054*/ 	.byte	0x03, 0x5f
        /*0056*/ 	.short	0x0101


	//----- nvinfo : EIATTR_VRC_CTA_INIT_COUNT
	.align		4
        /*0058*/ 	.byte	0x02, 0x4a
	.zero		1
	.zero		1


	//----- nvinfo : EIATTR_EXIT_INSTR_OFFSETS
	.align		4
        /*005c*/ 	.byte	0x04, 0x1c
        /*005e*/ 	.short	(.L_61 - .L_60)


	//   ....[0]....
.L_60:
        /*0060*/ 	.word	0x00000040


	//   ....[1]....
        /*0064*/ 	.word	0x000018d0


	//----- nvinfo : EIATTR_CBANK_PARAM_SIZE
	.align		4
.L_61:
        /*0068*/ 	.byte	0x03, 0x19
        /*006a*/ 	.short	0x0018


	//----- nvinfo : EIATTR_PARAM_CBANK
	.align		4
        /*006c*/ 	.byte	0x04, 0x0a
        /*006e*/ 	.short	(.L_63 - .L_62)
	.align		4
.L_62:
        /*0070*/ 	.word	index@(.nv.constant0._Z10cal_phase2iPiii)
        /*0074*/ 	.short	0x0380
        /*0076*/ 	.short	0x0018


	//----- nvinfo : EIATTR_SW_WAR
	.align		4
.L_63:
        /*0078*/ 	.byte	0x04, 0x36
        /*007a*/ 	.short	(.L_65 - .L_64)
.L_64:
        /*007c*/ 	.word	0x00000008
.L_65:


//--------------------- .nv.info._Z10cal_phase1iPiii --------------------------
	.section	.nv.info._Z10cal_phase1iPiii,"",@"SHT_CUDA_INFO"
	.sectionflags	@""
	.align	4


	//----- nvinfo : EIATTR_CUDA_API_VERSION
	.align		4
        /*0000*/ 	.byte	0x04, 0x37
        /*0002*/ 	.short	(.L_67 - .L_66)
.L_66:
        /*0004*/ 	.word	0x00000082


	//----- nvinfo : EIATTR_KPARAM_INFO
	.align		4
.L_67:
        /*0008*/ 	.byte	0x04, 0x17
        /*000a*/ 	.short	(.L_69 - .L_68)
.L_68:
        /*000c*/ 	.word	0x00000000
        /*0010*/ 	.short	0x0003
        /*0012*/ 	.short	0x0014
        /*0014*/ 	.byte	0x00, 0xf0, 0x11, 0x00


	//----- nvinfo : EIATTR_KPARAM_INFO
	.align		4
.L_69:
        /*0018*/ 	.byte	0x04, 0x17
        /*001a*/ 	.short	(.L_71 - .L_70)
.L_70:
        /*001c*/ 	.word	0x00000000
        /*0020*/ 	.short	0x0002
        /*0022*/ 	.short	0x0010
        /*0024*/ 	.byte	0x00, 0xf0, 0x11, 0x00


	//----- nvinfo : EIATTR_KPARAM_INFO
	.align		4
.L_71:
        /*0028*/ 	.byte	0x04, 0x17
        /*002a*/ 	.short	(.L_73 - .L_72)
.L_72:
        /*002c*/ 	.word	0x00000000
        /*0030*/ 	.short	0x0001
        /*0032*/ 	.short	0x0008
        /*0034*/ 	.byte	0x00, 0xf5, 0x21, 0x00


	//----- nvinfo : EIATTR_KPARAM_INFO
	.align		4
.L_73:
        /*0038*/ 	.byte	0x04, 0x17
        /*003a*/ 	.short	(.L_75 - .L_74)
.L_74:
        /*003c*/ 	.word	0x00000000
        /*0040*/ 	.short	0x0000
        /*0042*/ 	.short	0x0000
        /*0044*/ 	.byte	0x00, 0xf0, 0x11, 0x00


	//----- nvinfo : EIATTR_SPARSE_MMA_MASK
	.align		4
.L_75:
        /*0048*/ 	.byte	0x03, 0x50
        /*004a*/ 	.short	0x0000


	//----- nvinfo : EIATTR_MAXREG_COUNT
	.align		4
        /*004c*/ 	.byte	0x03, 0x1b
        /*004e*/ 	.short	0x00ff


	//----- nvinfo : EIATTR_NUM_BARRIERS
	.align		4
        /*0050*/ 	.byte	0x02, 0x4c
        /*0052*/ 	.byte	0x01
	.zero		1


	//----- nvinfo : EIATTR_MERCURY_ISA_VERSION
	.align		4
        /*0054*/ 	.byte	0x03, 0x5f
        /*0056*/ 	.short	0x0101


	//----- nvinfo : EIATTR_VRC_CTA_INIT_COUNT
	.align		4
        /*0058*/ 	.byte	0x02, 0x4a
	.zero		1
	.zero		1


	//----- nvinfo : EIATTR_EXIT_INSTR_OFFSETS
	.align		4
        /*005c*/ 	.byte	0x04, 0x1c
        /*005e*/ 	.short	(.L_77 - .L_76)


	//   ....[0]....
.L_76:
        /*0060*/ 	.word	0x00000ff0


	//----- nvinfo : EIATTR_CBANK_PARAM_SIZE
	.align		4
.L_77:
        /*0064*/ 	.byte	0x03, 0x19
        /*0066*/ 	.short	0x0018


	//----- nvinfo : EIATTR_PARAM_CBANK
	.align		4
        /*0068*/ 	.byte	0x04, 0x0a
        /*006a*/ 	.short	(.L_79 - .L_78)
	.align		4
.L_78:
        /*006c*/ 	.word	index@(.nv.constant0._Z10cal_phase1iPiii)
        /*0070*/ 	.short	0x0380
        /*0072*/ 	.short	0x0018


	//----- nvinfo : EIATTR_SW_WAR
	.align		4
.L_79:
        /*0074*/ 	.byte	0x04, 0x36
        /*0076*/ 	.short	(.L_81 - .L_80)
.L_80:
        /*0078*/ 	.word	0x00000008
.L_81:


//--------------------- .nv.info._Z16gpu_print_matrixiiPi --------------------------
	.section	.nv.info._Z16gpu_print_matrixiiPi,"",@"SHT_CUDA_INFO"
	.sectionflags	@""
	.align	4


	//----- nvinfo : EIATTR_CUDA_API_VERSION
	.align		4
        /*0000*/ 	.byte	0x04, 0x37
        /*0002*/ 	.short	(.L_83 - .L_82)
.L_82:
        /*0004*/ 	.word	0x00000082


	//----- nvinfo : EIATTR_KPARAM_INFO
	.align		4
.L_83:
        /*0008*/ 	.byte	0x04, 0x17
        /*000a*/ 	.short	(.L_85 - .L_84)
.L_84:
        /*000c*/ 	.word	0x00000000
        /*0010*/ 	.short	0x0002
        /*0012*/ 	.short	0x0008
        /*0014*/ 	.byte	0x00, 0xf5, 0x21, 0x00


	//----- nvinfo : EIATTR_KPARAM_INFO
	.align		4
.L_85:
        /*0018*/ 	.byte	0x04, 0x17
        /*001a*/ 	.short	(.L_87 - .L_86)
.L_86:
        /*001c*/ 	.word	0x00000000
        /*0020*/ 	.short	0x0001
        /*0022*/ 	.short	0x0004
        /*0024*/ 	.byte	0x00, 0xf0, 0x11, 0x00


	//----- nvinfo : EIATTR_KPARAM_INFO
	.align		4
.L_87:
        /*0028*/ 	.byte	0x04, 0x17
        /*002a*/ 	.short	(.L_89 - .L_88)
.L_88:
        /*002c*/ 	.word	0x00000000
        /*0030*/ 	.short	0x0000
        /*0032*/ 	.short	0x0000
        /*0034*/ 	.byte	0x00, 0xf0, 0x11, 0x00


	//----- nvinfo : EIATTR_SPARSE_MMA_MASK
	.align		4
.L_89:
        /*0038*/ 	.byte	0x03, 0x50
        /*003a*/ 	.short	0x0000


	//----- nvinfo : EIATTR_MAXREG_COUNT
	.align		4
        /*003c*/ 	.byte	0x03, 0x1b
        /*003e*/ 	.short	0x00ff


	//----- nvinfo : EIATTR_EXTERNS
	.align		4
        /*0040*/ 	.byte	0x04, 0x0f
        /*0042*/ 	.short	(.L_91 - .L_90)


	//   ....[0]....
	.align		4
.L_90:
        /*0044*/ 	.word	index@(vprintf)


	//----- nvinfo : EIATTR_MERCURY_ISA_VERSION
	.align		4
.L_91:
        /*0048*/ 	.byte	0x03, 0x5f
        /*004a*/ 	.short	0x0101


	//----- nvinfo : EIATTR_VRC_CTA_INIT_COUNT
	.align		4
        /*004c*/ 	.byte	0x02, 0x4a
	.zero		1
	.zero		1


	//----- nvinfo : EIATTR_SYSCALL_OFFSETS
	.align		4
        /*0050*/ 	.byte	0x04, 0x46
        /*0052*/ 	.short	(.L_93 - .L_92)


	//   ....[0]....
.L_92:
        /*0054*/ 	.word	0x000000d0


	//   ....[1]....
        /*0058*/ 	.word	0x000002b0


	//   ....[2]....
        /*005c*/ 	.word	0x000003b0


	//   ....[3]....
        /*0060*/ 	.word	0x000004a0


	//   ....[4]....
        /*0064*/ 	.word	0x00000590


	//   ....[5]....
        /*0068*/ 	.word	0x00000680


	//   ....[6]....
        /*006c*/ 	.word	0x00000770


	//   ....[7]....
        /*0070*/ 	.word	0x00000860


	//   ....[8]....
        /*0074*/ 	.word	0x00000950


	//   ....[9]....
        /*0078*/ 	.word	0x00000a40


	//   ....[10]....
        /*007c*/ 	.word	0x00000b30


	//   ....[11]....
        /*0080*/ 	.word	0x00000c20


	//   ....[12]....
        /*0084*/ 	.word	0x00000d10


	//   ....[13]....
        /*0088*/ 	.word	0x00000e00


	//   ....[14]....
        /*008c*/ 	.word	0x00000ef0


	//   ....[15]....
        /*0090*/ 	.word	0x00000fe0


	//   ....[16]....
        /*0094*/ 	.word	0x000010d0


	//   ....[17]....
        /*0098*/ 	.word	0x000012f0


	//   ....[18]....
        /*009c*/ 	.word	0x000013f0


	//   ....[19]....
        /*00a0*/ 	.word	0x000014e0


	//   ....[20]....
        /*00a4*/ 	.word	0x000015d0


	//   ....[21]....
        /*00a8*/ 	.word	0x000016c0


	//   ....[22]....
        /*00ac*/ 	.word	0x000017b0


	//   ....[23]....
        /*00b0*/ 	.word	0x000018a0


	//   ....[24]....
        /*00b4*/ 	.word	0x00001990


	//   ....[25]....
        /*00b8*/ 	.word	0x00001b10


	//   ....[26]....
        /*00bc*/ 	.word	0x00001c10


	//   ....[27]....
        /*00c0*/ 	.word	0x00001d00


	//   ....[28]....
        /*00c4*/ 	.word	0x00001df0


	//   ....[29]....
        /*00c8*/ 	.word	0x00001f60


	//   ....[30]....
        /*00cc*/ 	.word	0x000020a0


	//   ....[31]....
        /*00d0*/ 	.word	0x000021a0


	//   ....[32]....
        /*00d4*/ 	.word	0x00002220


	//   ....[33]....
        /*00d8*/ 	.word	0x000022f0


	//----- nvinfo : EIATTR_EXIT_INSTR_OFFSETS
	.align		4
.L_93:
        /*00dc*/ 	.byte	0x04, 0x1c
        /*00de*/ 	.short	(.L_95 - .L_94)


	//   ....[0]....
.L_94:
        /*00e0*/ 	.word	0x00002300


	//----- nvinfo : EIATTR_CRS_STACK_SIZE
	.align		4
.L_95:
        /*00e4*/ 	.byte	0x04, 0x1e
        /*00e6*/ 	.short	(.L_97 - .L_96)
.L_96:
        /*00e8*/ 	.word	0x00000000


	//----- nvinfo : EIATTR_CBANK_PARAM_SIZE
	.align		4
.L_97:
        /*00ec*/ 	.byte	0x03, 0x19
        /*00ee*/ 	.short	0x0010


	//----- nvinfo : EIATTR_PARAM_CBANK
	.align		4
        /*00f0*/ 	.byte	0x04, 0x0a
        /*00f2*/ 	.short	(.L_99 - .L_98)
	.align		4
.L_98:
        /*00f4*/ 	.word	index@(.nv.constant0._Z16gpu_print_matrixiiPi)
        /*00f8*/ 	.short	0x0380
        /*00fa*/ 	.short	0x0010


	//----- nvinfo : EIATTR_SW_WAR
	.align		4
.L_99:
        /*00fc*/ 	.byte	0x04, 0x36
        /*00fe*/ 	.short	(.L_101 - .L_100)
.L_100:
        /*0100*/ 	.word	0x00000008
.L_101:


//--------------------- .nv.info._Z3caliPiiiiiii  --------------------------
	.section	.nv.info._Z3caliPiiiiiii,"",@"SHT_CUDA_INFO"
	.sectionflags	@""
	.align	4


	//----- nvinfo : EIATTR_CUDA_API_VERSION
	.align		4
        /*0000*/ 	.byte	0x04, 0x37
        /*0002*/ 	.short	(.L_103 - .L_102)
.L_102:
        /*0004*/ 	.word	0x00000082


	//----- nvinfo : EIATTR_KPARAM_INFO
	.align		4
.L_103:
        /*0008*/ 	.byte	0x04, 0x17
        /*000a*/ 	.short	(.L_105 - .L_104)
.L_104:
        /*000c*/ 	.word	0x00000000
        /*0010*/ 	.short	0x0007
        /*0012*/ 	.short	0x0024
        /*0014*/ 	.byte	0x00, 0xf0, 0x11, 0x00


	//----- nvinfo : EIATTR_KPARAM_INFO
	.align		4
.L_105:
        /*0018*/ 	.byte	0x04, 0x17
        /*001a*/ 	.short	(.L_107 - .L_106)
.L_106:
        /*001c*/ 	.word	0x00000000
        /*0020*/ 	.short	0x0006
        /*0022*/ 	.short	0x0020
        /*0024*/ 	.byte	0x00, 0xf0, 0x11, 0x00


	//----- nvinfo : EIATTR_KPARAM_INFO
	.align		4
.L_107:
        /*0028*/ 	.byte	0x04, 0x17
        /*002a*/ 	.short	(.L_109 - .L_108)
.L_108:
        /*002c*/ 	.word	0x00000000
        /*0030*/ 	.short	0x0005
        /*0032*/ 	.short	0x001c
        /*0034*/ 	.byte	0x00, 0xf0, 0x11, 0x00


	//----- nvinfo : EIATTR_KPARAM_INFO
	.align		4
.L_109:
        /*0038*/ 	.byte	0x04, 0x17
        /*003a*/ 	.short	(.L_111 - .L_110)
.L_110:
        /*003c*/ 	.word	0x00000000
        /*0040*/ 	.short	0x0004
        /*0042*/ 	.short	0x0018
        /*0044*/ 	.byte	0x00, 0xf0, 0x11, 0x00


	//----- nvinfo : EIATTR_KPARAM_INFO
	.align		4
.L_111:
        /*0048*/ 	.byte	0x04, 0x17
        /*004a*/ 	.short	(.L_113 - .L_112)
.L_112:
        /*004c*/ 	.word	0x00000000
        /*0050*/ 	.short	0x0003
        /*0052*/ 	.short	0x0014
        /*0054*/ 	.byte	0x00, 0xf0, 0x11, 0x00


	//----- nvinfo : EIATTR_KPARAM_INFO
	.align		4
.L_113:
        /*0058*/ 	.byte	0x04, 0x17
        /*005a*/ 	.short	(.L_115 - .L_114)
.L_114:
        /*005c*/ 	.word	0x00000000
        /*0060*/ 	.short	0x0002
        /*0062*/ 	.short	0x0010
        /*0064*/ 	.byte	0x00, 0xf0, 0x11, 0x00


	//----- nvinfo : EIATTR_KPARAM_INFO
	.align		4
.L_115:
        /*0068*/ 	.byte	0x04, 0x17
        /*006a*/ 	.short	(.L_117 - .L_116)
.L_116:
        /*006c*/ 	.word	0x00000000
        /*0070*/ 	.short	0x0001
        /*0072*/ 	.short	0x0008
        /*0074*/ 	.byte	0x00, 0xf5, 0x21, 0x00


	//----- nvinfo : EIATTR_KPARAM_INFO
	.align		4
.L_117:
        /*0078*/ 	.byte	0x04, 0x17
        /*007a*/ 	.short	(.L_119 - .L_118)
.L_118:
        /*007c*/ 	.word	0x00000000
        /*0080*/ 	.short	0x0000
        /*0082*/ 	.short	0x0000
        /*0084*/ 	.byte	0x00, 0xf0, 0x11, 0x00


	//----- nvinfo : EIATTR_SPARSE_MMA_MASK
	.align		4
.L_119:
        /*0088*/ 	.byte	0x03, 0x50
        /*008a*/ 	.short	0x0000


	//----- nvinfo : EIATTR_MAXREG_COUNT
	.align		4
        /*008c*/ 	.byte	0x03, 0x1b
        /*008e*/ 	.short	0x00ff


	//----- nvinfo : EIATTR_MERCURY_ISA_VERSION
	.align		4
        /*0090*/ 	.byte	0x03, 0x5f
        /*0092*/ 	.short	0x0101


	//----- nvinfo : EIATTR_VRC_CTA_INIT_COUNT
	.align		4
        /*0094*/ 	.byte	0x02, 0x4a
	.zero		1
	.zero		1


	//----- nvinfo : EIATTR_EXIT_INSTR_OFFSETS
	.align		4
        /*0098*/ 	.byte	0x04, 0x1c
        /*009a*/ 	.short	(.L_121 - .L_120)


	//   ....[0]....
.L_120:
        /*009c*/ 	.word	0x00000070


	//   ....[1]....
        /*00a0*/ 	.word	0x00000520


	//----- nvinfo : EIATTR_CRS_STACK_SIZE
	.align		4
.L_121:
        /*00a4*/ 	.byte	0x04, 0x1e
        /*00a6*/ 	.short	(.L_123 - .L_122)
.L_122:
        /*00a8*/ 	.word	0x00000000


	//----- nvinfo : EIATTR_CBANK_PARAM_SIZE
	.align		4
.L_123:
        /*00ac*/ 	.byte	0x03, 0x19
        /*00ae*/ 	.short	0x0028


	//----- nvinfo : EIATTR_PARAM_CBANK
	.align		4
        /*00b0*/ 	.byte	0x04, 0x0a
        /*00b2*/ 	.short	(.L_125 - .L_124)
	.align		4
.L_124:
        /*00b4*/ 	.word	index@(.nv.constant0._Z3caliPiiiiiii)
        /*00b8*/ 	.short	0x0380
        /*00ba*/ 	.short	0x0028


	//----- nvinfo : EIATTR_SW_WAR
	.align		4
.L_125:
        /*00bc*/ 	.byte	0x04, 0x36
        /*00be*/ 	.short	(.L_127 - .L_126)
.L_126:
        /*00c0*/ 	.word	0x00000008
.L_127:


//--------------------- .nv.callgraph             --------------------------
	.section	.nv.callgraph,"",@"SHT_CUDA_CALLGRAPH"
	.align	4
	.sectionentsize	8
	.align		4
        /*0000*/ 	.word	0x00000000
	.align		4
        /*0004*/ 	.word	0xffffffff
	.align		4
        /*0008*/ 	.word	index@(_Z16gpu_print_matrixiiPi)
	.align		4
        /*000c*/ 	.word	index@(vprintf)
	.align		4
        /*0010*/ 	.word	0x00000000
	.align		4
        /*0014*/ 	.word	0xfffffffe
	.align		4
        /*0018*/ 	.word	0x00000000
	.align		4
        /*001c*/ 	.word	0xfffffffd
	.align		4
        /*0020*/ 	.word	0x00000000
	.align		4
        /*0024*/ 	.word	0xfffffffc


//--------------------- .nv.constant4             --------------------------
	.section	.nv.constant4,"a",@progbits
	.align	8
	.align		8
.nv.constant4:
        /*0000*/ 	.dword	$str
	.align		8
        /*0008*/ 	.dword	$str$1
	.align		8
        /*0010*/ 	.dword	$str$2
	.align		8
        /*0018*/ 	.dword	$str$3
	.align		8
        /*0020*/ 	.dword	vprintf


//--------------------- .text._Z10cal_phase3iPiii --------------------------
	.section	.text._Z10cal_phase3iPiii,"ax",@progbits
	.align	128
        .global         _Z10cal_phase3iPiii
        .type           _Z10cal_phase3iPiii,@function
        .size           _Z10cal_phase3iPiii,(.L_x_65 - _Z10cal_phase3iPiii)
        .other          _Z10cal_phase3iPiii,@"STO_CUDA_ENTRY STV_DEFAULT"
_Z10cal_phase3iPiii:
.text._Z10cal_phase3iPiii:
[----:B------:R-:W-:Y:S01]  /*0000*/  LDC R1, c[0x0][0x37c] ;  /* 0x0000df00ff017b82 */ /* 0x000fe20000000800 */
[----:B------:R-:W0:Y:S01]  /*0010*/  S2R R10, SR_CTAID.Y ;  /* 0x00000000000a7919 */ /* 0x000e220000002600 */
[----:B------:R-:W0:Y:S01]  /*0020*/  LDCU UR4, c[0x0][0x394] ;  /* 0x00007280ff0477ac */ /* 0x000e220008000800 */
[----:B------:R-:W1:Y:S01]  /*0030*/  S2R R15, SR_CTAID.X ;  /* 0x00000000000f7919 */ /* 0x000e620000002500 */
[----:B0-----:R-:W-:-:S04]  /*0040*/  ISETP.NE.AND P0, PT, R10, UR4, PT ;  /* 0x000000040a007c0c */ /* 0x001fc8000bf05270 */
[----:B-1----:R-:W-:-:S13]  /*0050*/  ISETP.EQ.OR P0, PT, R15, UR4, !P0 ;  /* 0x000000040f007c0c */ /* 0x002fda000c702670 */
[----:B------:R-:W-:Y:S05]  /*0060*/  @P0 EXIT ;  /* 0x000000000000094d */ /* 0x000fea0003800000 */
[----:B------:R-:W0:Y:S08]  /*0070*/  LDC R6, c[0x0][0x390] ;  /* 0x0000e400ff067b82 */ /* 0x000e300000000800 */
[----:B------:R-:W1:Y:S01]  /*0080*/  LDC R0, c[0x0][0x380] ;  /* 0x0000e000ff007b82 */ /* 0x000e620000000800 */
[----:B0-----:R-:W-:-:S05]  /*0090*/  IMAD R9, R6, UR4, RZ ;  /* 0x0000000406097c24 */ /* 0x001fca000f8e02ff */
[----:B-1----:R-:W-:-:S04]  /*00a0*/  ISETP.GE.AND P0, PT, R9, R0, PT ;  /* 0x000000000900720c */ /* 0x002fc80003f06270 */
[----:B------:R-:W-:-:S13]  /*00b0*/  ISETP.LT.OR P0, PT, R6, 0x1, P0 ;  /* 0x000000010600780c */ /* 0x000fda0000701670 */
[----:B------:R-:W-:Y:S05]  /*00c0*/  @P0 EXIT ;  /* 0x000000000000094d */ /* 0x000fea0003800000 */
[----:B------:R-:W0:Y:S01]  /*00d0*/  S2R R8, SR_TID.X ;  /* 0x0000000000087919 */ /* 0x000e220000002100 */
[C---:B------:R-:W-:Y:S01]  /*00e0*/  VIADDMNMX R6, R9.reuse, R6, R0, PT ;  /* 0x0000000609067246 */ /* 0x040fe20003800100 */
[----:B------:R-:W1:Y:S01]  /*00f0*/  LDC.64 R2, c[0x0][0x388] ;  /* 0x0000e200ff027b82 */ /* 0x000e620000000a00 */
[----:B------:R-:W2:Y:S01]  /*0100*/  LDCU.64 UR4, c[0x0][0x358] ;  /* 0x00006b00ff0477ac */ /* 0x000ea20008000a00 */
[----:B------:R-:W3:Y:S01]  /*0110*/  S2R R11, SR_TID.Y ;  /* 0x00000000000b7919 */ /* 0x000ee20000002200 */
[----:B------:R-:W-:-:S04]  /*0120*/  VIADDMNMX R4, R9, 0x1, R6, !PT ;  /* 0x0000000109047846 */ /* 0x000fc80007800106 */
[----:B------:R-:W-:Y:S01]  /*0130*/  IADD3 R7, PT, PT, R9, -R4, RZ ;  /* 0x8000000409077210 */ /* 0x000fe20007ffe0ff */
[----:B------:R-:W-:-:S03]  /*0140*/  IMAD.IADD R5, R4, 0x1, -R9 ;  /* 0x0000000104057824 */ /* 0x000fc600078e0a09 */
[----:B------:R-:W-:Y:S01]  /*0150*/  ISETP.GT.U32.AND P0, PT, R7, -0x4, PT ;  /* 0xfffffffc0700780c */ /* 0x000fe20003f04070 */
[----:B------:R-:W-:Y:S02]  /*0160*/  IMAD.MOV.U32 R7, RZ, RZ, R9 ;  /* 0x000000ffff077224 */ /* 0x000fe400078e0009 */
[----:B0-----:R-:W-:Y:S01]  /*0170*/  IMAD R15, R15, 0x20, R8 ;  /* 0x000000200f0f7824 */ /* 0x001fe200078e0208 */
[----:B------:R-:W-:Y:S02]  /*0180*/  LOP3.LUT P1, R8, R5, 0x3, RZ, 0xc0, !PT ;  /* 0x0000000305087812 */ /* 0x000fe4000782c0ff */
[----:B---3--:R-:W-:-:S05]  /*0190*/  LEA R4, R10, R11, 0x5 ;  /* 0x0000000b0a047211 */ /* 0x008fca00078e28ff */
[----:B------:R-:W-:-:S04]  /*01a0*/  IMAD R5, R15, R0, R4 ;  /* 0x000000000f057224 */ /* 0x000fc800078e0204 */
[----:B-1----:R-:W-:Y:S02]  /*01b0*/  IMAD.WIDE R4, R5, 0x4, R2 ;  /* 0x0000000405047825 */ /* 0x002fe400078e0202 */
[----:B--2---:R-:W-:Y:S05]  /*01c0*/  @!P1 BRA `(.L_x_0) ;  /* 0x0000000000489947 */ /* 0x004fea0003800000 */
[C---:B------:R-:W-:Y:S01]  /*01d0*/  IMAD R13, R9.reuse, R0, R11 ;  /* 0x00000000090d7224 */ /* 0x040fe200078e020b */
[----:B------:R-:W-:Y:S01]  /*01e0*/  IADD3 R7, PT, PT, R9, R8, RZ ;  /* 0x0000000809077210 */ /* 0x000fe20007ffe0ff */
[----:B------:R-:W-:Y:S02]  /*01f0*/  IMAD.MOV R14, RZ, RZ, -R8 ;  /* 0x000000ffff0e7224 */ /* 0x000fe400078e0a08 */
[----:B------:R-:W-:Y:S01]  /*0200*/  IMAD R19, R15, R0, R9 ;  /* 0x000000000f137224 */ /* 0x000fe200078e0209 */
[----:B------:R-:W-:-:S07]  /*0210*/  LEA R17, R10, R13, 0x5 ;  /* 0x0000000d0a117211 */ /* 0x000fce00078e28ff */
.L_x_1:
[--C-:B------:R-:W-:Y:S01]  /*0220*/  IMAD.WIDE R12, R19, 0x4, R2.reuse ;  /* 0x00000004130c7825 */ /* 0x100fe200078e0202 */
[----:B------:R-:W2:Y:S03]  /*0230*/  LDG.E R16, desc[UR4][R4.64] ;  /* 0x0000000404107981 */ /* 0x000ea6000c1e1900 */
[----:B------:R-:W-:Y:S02]  /*0240*/  IMAD.WIDE R8, R17, 0x4, R2 ;  /* 0x0000000411087825 */ /* 0x000fe400078e0202 */
[----:B------:R-:W2:Y:S04]  /*0250*/  LDG.E R13, desc[UR4][R12.64] ;  /* 0x000000040c0d7981 */ /* 0x000ea8000c1e1900 */
[----:B------:R-:W2:Y:S01]  /*0260*/  LDG.E R8, desc[UR4][R8.64] ;  /* 0x0000000408087981 */ /* 0x000ea2000c1e1900 */
[----:B------:R-:W-:-:S05]  /*0270*/  VIADD R14, R14, 0x1 ;  /* 0x000000010e0e7836 */ /* 0x000fca0000000000 */
[----:B------:R-:W-:Y:S01]  /*0280*/  ISETP.NE.AND P1, PT, R14, RZ, PT ;  /* 0x000000ff0e00720c */ /* 0x000fe20003f25270 */
[----:B------:R-:W-:Y:S01]  /*0290*/  VIADD R19, R19, 0x1 ;  /* 0x0000000113137836 */ /* 0x000fe20000000000 */
[----:B------:R-:W-:Y:S02]  /*02a0*/  IADD3 R17, PT, PT, R17, R0, RZ ;  /* 0x0000000011117210 */ /* 0x000fe40007ffe0ff */
[----:B0-2---:R-:W-:-:S05]  /*02b0*/  VIADDMNMX R21, R8, R13, R16, PT ;  /* 0x0000000d08157246 */ /* 0x005fca0003800110 */
[----:B------:R0:W-:Y:S01]  /*02c0*/  STG.E desc[UR4][R4.64], R21 ;  /* 0x0000001504007986 */ /* 0x0001e2000c101904 */
[----:B------:R-:W-:Y:S06]  /*02d0*/  BAR.SYNC.DEFER_BLOCKING 0x0 ;  /* 0x0000000000007b1d */ /* 0x000fec0000010000 */
[----:B------:R-:W-:Y:S05]  /*02e0*/  @P1 BRA `(.L_x_1) ;  /* 0xfffffffc00cc1947 */ /* 0x000fea000383ffff */
.L_x_0:
[----:B------:R-:W-:Y:S05]  /*02f0*/  @P0 EXIT ;  /* 0x000000000000094d */ /* 0x000fea0003800000 */
[-C--:B------:R-:W-:Y:S02]  /*0300*/  IMAD R13, R7, R0.reuse, R11 ;  /* 0x00000000070d7224 */ /* 0x080fe400078e020b */
[----:B------:R-:W-:-:S03]  /*0310*/  IMAD R11, R15, R0, R7 ;  /* 0x000000000f0b7224 */ /* 0x000fc600078e0207 */
[----:B------:R-:W-:-:S07]  /*0320*/  LEA R13, R10, R13, 0x5 ;  /* 0x0000000d0a0d7211 */ /* 0x000fce00078e28ff */
.L_x_2:
[--C-:B------:R-:W-:Y:S01]  /*0330*/  IMAD.WIDE R8, R11, 0x4, R2.reuse ;  /* 0x000000040b087825 */ /* 0x100fe200078e0202 */
[----:B------:R-:W0:Y:S03]  /*0340*/  LDG.E R10, desc[UR4][R4.64] ;  /* 0x00000004040a7981 */ /* 0x000e26000c1e1900 */
[----:B------:R-:W-:Y:S01]  /*0350*/  IMAD.WIDE R14, R13, 0x4, R2 ;  /* 0x000000040d0e7825 */ /* 0x000fe200078e0202 */
[----:B-1----:R-:W0:Y:S04]  /*0360*/  LDG.E R17, desc[UR4][R8.64] ;  /* 0x0000000408117981 */ /* 0x002e28000c1e1900 */
[----:B------:R-:W0:Y:S02]  /*0370*/  LDG.E R12, desc[UR4][R14.64] ;  /* 0x000000040e0c7981 */ /* 0x000e24000c1e1900 */
[----:B0-----:R-:W-:-:S05]  /*0380*/  VIADDMNMX R21, R12, R17, R10, PT ;  /* 0x000000110c157246 */ /* 0x001fca000380010a */
[----:B------:R0:W-:Y:S01]  /*0390*/  STG.E desc[UR4][R4.64], R21 ;  /* 0x0000001504007986 */ /* 0x0001e2000c101904 */
[----:B------:R-:W-:Y:S01]  /*03a0*/  BAR.SYNC.DEFER_BLOCKING 0x0 ;  /* 0x0000000000007b1d */ /* 0x000fe20000010000 */
[----:B------:R-:W-:-:S05]  /*03b0*/  IMAD.WIDE R16, R0, 0x4, R14 ;  /* 0x0000000400107825 */ /* 0x000fca00078e020e */
[----:B------:R-:W2:Y:S04]  /*03c0*/  LDG.E R10, desc[UR4][R4.64] ;  /* 0x00000004040a7981 */ /* 0x000ea8000c1e1900 */
[----:B------:R-:W2:Y:S04]  /*03d0*/  LDG.E R19, desc[UR4][R8.64+0x4] ;  /* 0x0000040408137981 */ /* 0x000ea8000c1e1900 */
[----:B------:R-:W2:Y:S02]  /*03e0*/  LDG.E R12, desc[UR4][R16.64] ;  /* 0x00000004100c7981 */ /* 0x000ea4000c1e1900 */
[----:B--2---:R-:W-:-:S05]  /*03f0*/  VIADDMNMX R23, R12, R19, R10, PT ;  /* 0x000000130c177246 */ /* 0x004fca000380010a */
[----:B------:R1:W-:Y:S01]  /*0400*/  STG.E desc[UR4][R4.64], R23 ;  /* 0x0000001704007986 */ /* 0x0003e2000c101904 */
[----:B------:R-:W-:Y:S01]  /*0410*/  BAR.SYNC.DEFER_BLOCKING 0x0 ;  /* 0x0000000000007b1d */ /* 0x000fe20000010000 */
[----:B------:R-:W-:-:S05]  /*0420*/  IMAD.WIDE R18, R0, 0x4, R16 ;  /* 0x0000000400127825 */ /* 0x000fca00078e0210 */
[----:B------:R-:W0:Y:S04]  /*0430*/  LDG.E R10, desc[UR4][R4.64] ;  /* 0x00000004040a7981 */ /* 0x000e28000c1e1900 */
[----:B------:R-:W0:Y:S04]  /*0440*/  LDG.E R15, desc[UR4][R8.64+0x8] ;  /* 0x00000804080f7981 */ /* 0x000e28000c1e1900 */
[----:B------:R-:W0:Y:S02]  /*0450*/  LDG.E R12, desc[UR4][R18.64] ;  /* 0x00000004120c7981 */ /* 0x000e24000c1e1900 */
[----:B0-----:R-:W-:-:S05]  /*0460*/  VIADDMNMX R21, R12, R15, R10, PT ;  /* 0x0000000f0c157246 */ /* 0x001fca000380010a */
[----:B------:R1:W-:Y:S01]  /*0470*/  STG.E desc[UR4][R4.64], R21 ;  /* 0x0000001504007986 */ /* 0x0003e2000c101904 */
[----:B------:R-:W-:Y:S01]  /*0480*/  BAR.SYNC.DEFER_BLOCKING 0x0 ;  /* 0x0000000000007b1d */ /* 0x000fe20000010000 */
[----:B------:R-:W-:-:S05]  /*0490*/  IMAD.WIDE R14, R0, 0x4, R18 ;  /* 0x00000004000e7825 */ /* 0x000fca00078e0212 */
[----:B------:R-:W2:Y:S04]  /*04a0*/  LDG.E R17, desc[UR4][R8.64+0xc] ;  /* 0x00000c0408117981 */ /* 0x000ea8000c1e1900 */
[----:B------:R-:W2:Y:S04]  /*04b0*/  LDG.E R14, desc[UR4][R14.64] ;  /* 0x000000040e0e7981 */ /* 0x000ea8000c1e1900 */
[----:B------:R-:W2:Y:S01]  /*04c0*/  LDG.E R10, desc[UR4][R4.64] ;  /* 0x00000004040a7981 */ /* 0x000ea2000c1e1900 */
[----:B------:R-:W-:-:S05]  /*04d0*/  VIADD R7, R7, 0x4 ;  /* 0x0000000407077836 */ /* 0x000fca0000000000 */
[----:B------:R-:W-:Y:S01]  /*04e0*/  ISETP.GE.AND P0, PT, R7, R6, PT ;  /* 0x000000060700720c */ /* 0x000fe20003f06270 */
[----:B------:R-:W-:Y:S01]  /*04f0*/  IMAD R13, R0, 0x4, R13 ;  /* 0x00000004000d7824 */ /* 0x000fe200078e020d */
[----:B------:R-:W-:Y:S02]  /*0500*/  IADD3 R11, PT, PT, R11, 0x4, RZ ;  /* 0x000000040b0b7810 */ /* 0x000fe40007ffe0ff */
[----:B--2---:R-:W-:-:S05]  /*0510*/  VIADDMNMX R17, R14, R17, R10, PT ;  /* 0x000000110e117246 */ /* 0x004fca000380010a */
[----:B------:R1:W-:Y:S01]  /*0520*/  STG.E desc[UR4][R4.64], R17 ;  /* 0x0000001104007986 */ /* 0x0003e2000c101904 */
[----:B------:R-:W-:Y:S06]  /*0530*/  BAR.SYNC.DEFER_BLOCKING 0x0 ;  /* 0x0000000000007b1d */ /* 0x000fec0000010000 */
[----:B------:R-:W-:Y:S05]  /*0540*/  @!P0 BRA `(.L_x_2) ;  /* 0xfffffffc00788947 */ /* 0x000fea000383ffff */
[----:B------:R-:W-:Y:S05]  /*0550*/  EXIT ;  /* 0x000000000000794d */ /* 0x000fea0003800000 */
.L_x_3:
[----:B------:R-:W-:-:S00]  /*0560*/  BRA `(.L_x_3) ;  /* 0xfffffffc00fc7947 */ /* 0x000fc0000383ffff */
[----:B------:R-:W-:-:S00]  /*0570*/  NOP ;  /* 0x0000000000007918 */ /* 0x000fc00000000000 */
        /* <DEDUP_REMOVED lines=8> */
.L_x_65:


//--------------------- .text._Z10cal_phase2iPiii --------------------------
	.section	.text._Z10cal_phase2iPiii,"ax",@progbits
	.align	128
        .global         _Z10cal_phase2iPiii
        .type           _Z10cal_phase2iPiii,@function
        .size           _Z10cal_phase2iPiii,(.L_x_66 - _Z10cal_phase2iPiii)
        .other          _Z10cal_phase2iPiii,@"STO_CUDA_ENTRY STV_DEFAULT"
_Z10cal_phase2iPiii:
.text._Z10cal_phase2iPiii:
[----:B------:R-:W-:Y:S01]  /*0000*/  LDC R1, c[0x0][0x37c] ;  /* 0x0000df00ff017b82 */ /* 0x000fe20000000800 */
[----:B------:R-:W0:Y:S07]  /*0010*/  S2R R9, SR_CTAID.X ;  /* 0x0000000000097919 */ /* 0x000e2e0000002500 */
[----:B------:R-:W0:Y:S02]  /*0020*/  LDC R3, c[0x0][0x394] ;  /* 0x0000e500ff037b82 */ /* 0x000e240000000800 */
[----:B0-----:R-:W-:-:S13]  /*0030*/  ISETP.NE.AND P0, PT, R9, R3, PT ;  /* 0x000000030900720c */ /* 0x001fda0003f05270 */
[----:B------:R-:W-:Y:S05]  /*0040*/  @!P0 EXIT ;  /* 0x000000000000894d */ /* 0x000fea0003800000 */
[----:B------:R-:W0:Y:S01]  /*0050*/  S2R R14, SR_TID.X ;  /* 0x00000000000e7919 */ /* 0x000e220000002100 */
[----:B------:R-:W1:Y:S01]  /*0060*/  LDC.64 R4, c[0x0][0x388] ;  /* 0x0000e200ff047b82 */ /* 0x000e620000000a00 */
[----:B------:R-:W2:Y:S01]  /*0070*/  LDCU UR4, c[0x0][0x380] ;  /* 0x00007000ff0477ac */ /* 0x000ea20008000800 */
[----:B------:R-:W3:Y:S01]  /*0080*/  S2R R10, SR_TID.Y ;  /* 0x00000000000a7919 */ /* 0x000ee20000002200 */
[----:B------:R-:W4:Y:S01]  /*0090*/  LDCU.64 UR8, c[0x0][0x358] ;  /* 0x00006b00ff0877ac */ /* 0x000f220008000a00 */
[--C-:B0-----:R-:W-:Y:S02]  /*00a0*/  IMAD R0, R3, 0x20, R14.reuse ;  /* 0x0000002003007824 */ /* 0x101fe400078e020e */
[----:B------:R-:W-:Y:S02]  /*00b0*/  IMAD R2, R9, 0x20, R14 ;  /* 0x0000002009027824 */ /* 0x000fe400078e020e */
[--C-:B---3--:R-:W-:Y:S02]  /*00c0*/  IMAD R3, R3, 0x20, R10.reuse ;  /* 0x0000002003037824 */ /* 0x108fe400078e020a */
[----:B------:R-:W-:-:S02]  /*00d0*/  IMAD R7, R9, 0x20, R10 ;  /* 0x0000002009077824 */ /* 0x000fc400078e020a */
[C---:B--2---:R-:W-:Y:S02]  /*00e0*/  IMAD R9, R0.reuse, UR4, R3 ;  /* 0x0000000400097c24 */ /* 0x044fe4000f8e0203 */
[----:B------:R-:W-:Y:S02]  /*00f0*/  IMAD R11, R0, UR4, R7 ;  /* 0x00000004000b7c24 */ /* 0x000fe4000f8e0207 */
[----:B------:R-:W-:Y:S02]  /*0100*/  IMAD R13, R2, UR4, R3 ;  /* 0x00000004020d7c24 */ /* 0x000fe4000f8e0203 */
[----:B-1----:R-:W-:-:S04]  /*0110*/  IMAD.WIDE R6, R9, 0x4, R4 ;  /* 0x0000000409067825 */ /* 0x002fc800078e0204 */
[--C-:B------:R-:W-:Y:S02]  /*0120*/  IMAD.WIDE R2, R11, 0x4, R4.reuse ;  /* 0x000000040b027825 */ /* 0x100fe400078e0204 */
[----:B----4-:R0:W2:Y:S02]  /*0130*/  LDG.E R11, desc[UR8][R6.64] ;  /* 0x00000008060b7981 */ /* 0x0100a4000c1e1900 */
[----:B------:R-:W-:Y:S02]  /*0140*/  IMAD.WIDE R4, R13, 0x4, R4 ;  /* 0x000000040d047825 */ /* 0x000fe400078e0204 */
[----:B------:R-:W3:Y:S04]  /*0150*/  LDG.E R13, desc[UR8][R2.64] ;  /* 0x00000008020d7981 */ /* 0x000ee8000c1e1900 */
[----:B------:R-:W4:Y:S01]  /*0160*/  LDG.E R15, desc[UR8][R4.64] ;  /* 0x00000008040f7981 */ /* 0x000f22000c1e1900 */
[----:B------:R-:W1:Y:S01]  /*0170*/  S2UR UR7, SR_CgaCtaId ;  /* 0x00000000000779c3 */ /* 0x000e620000008800 */
[----:B------:R-:W-:-:S02]  /*0180*/  UMOV UR4, 0x400 ;  /* 0x0000040000047882 */ /* 0x000fc40000000000 */
[----:B------:R-:W-:Y:S02]  /*0190*/  UIADD3 UR5, UPT, UPT, UR4, 0x1000, URZ ;  /* 0x0000100004057890 */ /* 0x000fe4000fffe0ff */
[----:B------:R-:W-:Y:S02]  /*01a0*/  UIADD3 UR6, UPT, UPT, UR4, 0x2000, URZ ;  /* 0x0000200004067890 */ /* 0x000fe4000fffe0ff */
[----:B-1----:R-:W-:Y:S02]  /*01b0*/  ULEA UR4, UR7, UR4, 0x18 ;  /* 0x0000000407047291 */ /* 0x002fe4000f8ec0ff */
[----:B------:R-:W-:Y:S02]  /*01c0*/  ULEA UR5, UR7, UR5, 0x18 ;  /* 0x0000000507057291 */ /* 0x000fe4000f8ec0ff */
[----:B------:R-:W-:Y:S02]  /*01d0*/  ULEA UR6, UR7, UR6, 0x18 ;  /* 0x0000000607067291 */ /* 0x000fe4000f8ec0ff */
[----:B------:R-:W-:-:S02]  /*01e0*/  LEA R9, R14, UR4, 0x7 ;  /* 0x000000040e097c11 */ /* 0x000fc4000f8e38ff */
[----:B------:R-:W-:Y:S02]  /*01f0*/  LEA R8, R10, UR5, 0x2 ;  /* 0x000000050a087c11 */ /* 0x000fe4000f8e10ff */
[----:B0-----:R-:W-:Y:S01]  /*0200*/  LEA R7, R14, UR6, 0x7 ;  /* 0x000000060e077c11 */ /* 0x001fe2000f8e38ff */
[----:B------:R-:W-:Y:S02]  /*0210*/  IMAD R12, R10, 0x4, R9 ;  /* 0x000000040a0c7824 */ /* 0x000fe400078e0209 */
[----:B------:R-:W-:Y:S02]  /*0220*/  IMAD R6, R14, 0x80, R8 ;  /* 0x000000800e067824 */ /* 0x000fe400078e0208 */
[C---:B------:R-:W-:Y:S01]  /*0230*/  IMAD R0, R10.reuse, 0x4, R7 ;  /* 0x000000040a007824 */ /* 0x040fe200078e0207 */
[----:B------:R-:W-:Y:S01]  /*0240*/  LEA R10, R10, UR4, 0x2 ;  /* 0x000000040a0a7c11 */ /* 0x000fe2000f8e10ff */
[----:B--2---:R-:W-:Y:S04]  /*0250*/  STS [R12], R11 ;  /* 0x0000000b0c007388 */ /* 0x004fe80000000800 */
[----:B---3--:R-:W-:Y:S04]  /*0260*/  STS [R6], R13 ;  /* 0x0000000d06007388 */ /* 0x008fe80000000800 */
[----:B----4-:R-:W-:Y:S01]  /*0270*/  STS [R0], R15 ;  /* 0x0000000f00007388 */ /* 0x010fe20000000800 */
[----:B------:R-:W-:Y:S06]  /*0280*/  BAR.SYNC.DEFER_BLOCKING 0x0 ;  /* 0x0000000000007b1d */ /* 0x000fec0000010000 */
[----:B------:R-:W-:Y:S04]  /*0290*/  LDS R14, [R6] ;  /* 0x00000000060e7984 */ /* 0x000fe80000000800 */
[----:B------:R-:W-:Y:S04]  /*02a0*/  LDS R17, [R9] ;  /* 0x0000000009117984 */ /* 0x000fe80000000800 */
[----:B------:R-:W0:Y:S02]  /*02b0*/  LDS R16, [R8] ;  /* 0x0000000008107984 */ /* 0x000e240000000800 */
[----:B0-----:R-:W-:-:S05]  /*02c0*/  VIADDMNMX R17, R16, R17, R14, PT ;  /* 0x0000001110117246 */ /* 0x001fca000380010e */
[----:B------:R-:W-:Y:S04]  /*02d0*/  STS [R6], R17 ;  /* 0x0000001106007388 */ /* 0x000fe80000000800 */
[----:B------:R-:W-:Y:S04]  /*02e0*/  LDS R14, [R0] ;  /* 0x00000000000e7984 */ /* 0x000fe80000000800 */
[----:B------:R-:W-:Y:S04]  /*02f0*/  LDS R11, [R7] ;  /* 0x00000000070b7984 */ /* 0x000fe80000000800 */
[----:B------:R-:W0:Y:S02]  /*0300*/  LDS R12, [R10] ;  /* 0x000000000a0c7984 */ /* 0x000e240000000800 */
[----:B0-----:R-:W-:-:S05]  /*0310*/  VIADDMNMX R11, R12, R11, R14, PT ;  /* 0x0000000b0c0b7246 */ /* 0x001fca000380010e */
[----:B------:R-:W-:Y:S01]  /*0320*/  STS [R0], R11 ;  /* 0x0000000b00007388 */ /* 0x000fe20000000800 */
[----:B------:R-:W-:Y:S06]  /*0330*/  BAR.SYNC.DEFER_BLOCKING 0x0 ;  /* 0x0000000000007b1d */ /* 0x000fec0000010000 */
[----:B------:R-:W-:Y:S04]  /*0340*/  LDS R12, [R6] ;  /* 0x00000000060c7984 */ /* 0x000fe80000000800 */
[----:B------:R-:W-:Y:S04]  /*0350*/  LDS R13, [R9+0x4] ;  /* 0x00000400090d7984 */ /* 0x000fe80000000800 */
[----:B------:R-:W0:Y:S02]  /*0360*/  LDS R14, [R8+0x80] ;  /* 0x00008000080e7984 */ /* 0x000e240000000800 */
[----:B0-----:R-:W-:-:S05]  /*0370*/  VIADDMNMX R13, R14, R13, R12, PT ;  /* 0x0000000d0e0d7246 */ /* 0x001fca000380010c */
[----:B------:R-:W-:Y:S04]  /*0380*/  STS [R6], R13 ;  /* 0x0000000d06007388 */ /* 0x000fe80000000800 */
[----:B------:R-:W-:Y:S04]  /*0390*/  LDS R12, [R0] ;  /* 0x00000000000c7984 */ /* 0x000fe80000000800 */
[----:B------:R-:W-:Y:S04]  /*03a0*/  LDS R15, [R7+0x4] ;  /* 0x00000400070f7984 */ /* 0x000fe80000000800 */
[----:B------:R-:W0:Y:S02]  /*03b0*/  LDS R14, [R10+0x80] ;  /* 0x000080000a0e7984 */ /* 0x000e240000000800 */
        /* <DEDUP_REMOVED lines=322> */
[----:B------:R-:W-:Y:S04]  /*17e0*/  LDS R13, [R9+0x7c] ;  /* 0x00007c00090d7984 */ /* 0x000fe80000000800 */
[----:B------:R-:W-:Y:S04]  /*17f0*/  LDS R14, [R8+0xf80] ;  /* 0x000f8000080e7984 */ /* 0x000fe80000000800 */
[----:B------:R-:W0:Y:S02]  /*1800*/  LDS R12, [R6] ;  /* 0x00000000060c7984 */ /* 0x000e240000000800 */
[----:B0-----:R-:W-:-:S05]  /*1810*/  VIADDMNMX R13, R14, R13, R12, PT ;  /* 0x0000000d0e0d7246 */ /* 0x001fca000380010c */
[----:B------:R-:W-:Y:S04]  /*1820*/  STS [R6], R13 ;  /* 0x0000000d06007388 */ /* 0x000fe80000000800 */
[----:B------:R-:W-:Y:S04]  /*1830*/  LDS R15, [R7+0x7c] ;  /* 0x00007c00070f7984 */ /* 0x000fe80000000800 */
[----:B------:R-:W-:Y:S04]  /*1840*/  LDS R14, [R10+0xf80] ;  /* 0x000f80000a0e7984 */ /* 0x000fe80000000800 */
[----:B------:R-:W0:Y:S02]  /*1850*/  LDS R12, [R0] ;  /* 0x00000000000c7984 */ /* 0x000e240000000800 */
[----:B0-----:R-:W-:-:S05]  /*1860*/  VIADDMNMX R15, R14, R15, R12, PT ;  /* 0x0000000f0e0f7246 */ /* 0x001fca000380010c */
[----:B------:R-:W-:Y:S01]  /*1870*/  STS [R0], R15 ;  /* 0x0000000f00007388 */ /* 0x000fe20000000800 */
[----:B------:R-:W-:Y:S06]  /*1880*/  BAR.SYNC.DEFER_BLOCKING 0x0 ;  /* 0x0000000000007b1d */ /* 0x000fec0000010000 */
[----:B------:R-:W0:Y:S04]  /*1890*/  LDS R9, [R6] ;  /* 0x0000000006097984 */ /* 0x000e280000000800 */
[----:B------:R-:W1:Y:S04]  /*18a0*/  LDS R11, [R0] ;  /* 0x00000000000b7984 */ /* 0x000e680000000800 */
[----:B0-----:R-:W-:Y:S04]  /*18b0*/  STG.E desc[UR8][R2.64], R9 ;  /* 0x0000000902007986 */ /* 0x001fe8000c101908 */
[----:B-1----:R-:W-:Y:S01]  /*18c0*/  STG.E desc[UR8][R4.64], R11 ;  /* 0x0000000b04007986 */ /* 0x002fe2000c101908 */
[----:B------:R-:W-:Y:S05]  /*18d0*/  EXIT ;  /* 0x000000000000794d */ /* 0x000fea0003800000 */
.L_x_4:
        /* <DEDUP_REMOVED lines=10> */
.L_x_66:


//--------------------- .text._Z10cal_phase1iPiii --------------------------
	.section	.text._Z10cal_phase1iPiii,"ax",@progbits
	.align	128
        .global         _Z10cal_phase1iPiii
        .type           _Z10cal_phase1iPiii,@function
        .size           _Z10cal_phase1iPiii,(.L_x_67 - _Z10cal_phase1iPiii)
        .other          _Z10cal_phase1iPiii,@"STO_CUDA_ENTRY STV_DEFAULT"
_Z10cal_phase1iPiii:
.text._Z10cal_phase1iPiii:
[----:B------:R-:W-:Y:S01]  /*0000*/  LDC R1, c[0x0][0x37c] ;  /* 0x0000df00ff017b82 */ /* 0x000fe20000000800 */
[----:B------:R-:W0:Y:S01]  /*0010*/  S2R R4, SR_TID.X ;  /* 0x0000000000047919 */ /* 0x000e220000002100 */
[----:B------:R-:W1:Y:S06]  /*0020*/  LDCU UR4, c[0x0][0x394] ;  /* 0x00007280ff0477ac */ /* 0x000e6c0008000800 */
[----:B------:R-:W2:Y:S01]  /*0030*/  LDC.64 R2, c[0x0][0x388] ;  /* 0x0000e200ff027b82 */ /* 0x000ea20000000a00 */
[----:B------:R-:W3:Y:S01]  /*0040*/  S2R R7, SR_TID.Y ;  /* 0x0000000000077919 */ /* 0x000ee20000002200 */
[----:B------:R-:W4:Y:S01]  /*0050*/  LDCU UR5, c[0x0][0x380] ;  /* 0x00007000ff0577ac */ /* 0x000f220008000800 */
[----:B------:R-:W5:Y:S01]  /*0060*/  LDCU.64 UR8, c[0x0][0x358] ;  /* 0x00006b00ff0877ac */ /* 0x000f620008000a00 */
[----:B-1----:R-:W-:-:S06]  /*0070*/  USHF.L.U32 UR4, UR4, 0x5, URZ ;  /* 0x0000000504047899 */ /* 0x002fcc00080006ff */
[----:B0-----:R-:W-:Y:S02]  /*0080*/  VIADD R0, R4, UR4 ;  /* 0x0000000404007c36 */ /* 0x001fe40008000000 */
[----:B---3--:R-:W-:-:S04]  /*0090*/  VIADD R5, R7, UR4 ;  /* 0x0000000407057c36 */ /* 0x008fc80008000000 */
[----:B----4-:R-:W-:-:S04]  /*00a0*/  IMAD R5, R0, UR5, R5 ;  /* 0x0000000500057c24 */ /* 0x010fc8000f8e0205 */
[----:B--2---:R-:W-:-:S05]  /*00b0*/  IMAD.WIDE R2, R5, 0x4, R2 ;  /* 0x0000000405027825 */ /* 0x004fca00078e0202 */
[----:B-----5:R-:W2:Y:S01]  /*00c0*/  LDG.E R9, desc[UR8][R2.64] ;  /* 0x0000000802097981 */ /* 0x020ea2000c1e1900 */
[----:B------:R-:W-:Y:S01]  /*00d0*/  MOV R0, 0x400 ;  /* 0x0000040000007802 */ /* 0x000fe20000000f00 */
[----:B------:R-:W-:Y:S01]  /*00e0*/  IMAD.SHL.U32 R7, R7, 0x4, RZ ;  /* 0x0000000407077824 */ /* 0x000fe200078e00ff */
[----:B------:R-:W-:Y:S01]  /*00f0*/  UISETP.GE.AND UP0, UPT, UR4, UR5, UPT ;  /* 0x000000050400728c */ /* 0x000fe2000bf06270 */
[----:B------:R-:W0:Y:S02]  /*0100*/  S2R R5, SR_CgaCtaId ;  /* 0x0000000000057919 */ /* 0x000e240000008800 */
[----:B0-----:R-:W-:Y:S01]  /*0110*/  LEA R0, R5, R0, 0x18 ;  /* 0x0000000005007211 */ /* 0x001fe200078ec0ff */
[----:B------:R-:W-:-:S04]  /*0120*/  IMAD.SHL.U32 R5, R4, 0x80, RZ ;  /* 0x0000008004057824 */ /* 0x000fc800078e00ff */
[----:B------:R-:W-:-:S04]  /*0130*/  IMAD.IADD R8, R5, 0x1, R0 ;  /* 0x0000000105087824 */ /* 0x000fc800078e0200 */
[----:B------:R-:W-:-:S05]  /*0140*/  IMAD.IADD R4, R8, 0x1, R7 ;  /* 0x0000000108047824 */ /* 0x000fca00078e0207 */
[----:B--2---:R0:W-:Y:S01]  /*0150*/  STS [R4], R9 ;  /* 0x0000000904007388 */ /* 0x0041e20000000800 */
[----:B------:R-:W-:Y:S06]  /*0160*/  BAR.SYNC.DEFER_BLOCKING 0x0 ;  /* 0x0000000000007b1d */ /* 0x000fec0000010000 */
[----:B------:R-:W-:Y:S05]  /*0170*/  BRA.U UP0, `(.L_x_5) ;  /* 0x0000000d00947547 */ /* 0x000fea000b800000 */
[----:B------:R-:W-:Y:S01]  /*0180*/  ULOP3.LUT UR4, URZ, UR4, URZ, 0x33, !UPT ;  /* 0x00000004ff047292 */ /* 0x000fe2000f8e33ff */
[----:B------:R-:W-:-:S03]  /*0190*/  IMAD.MOV.U32 R6, RZ, RZ, RZ ;  /* 0x000000ffff067224 */ /* 0x000fc600078e00ff */
[----:B------:R-:W-:-:S04]  /*01a0*/  UIADD3 UR4, UPT, UPT, UR4, UR5, URZ ;  /* 0x0000000504047290 */ /* 0x000fc8000fffe0ff */
[----:B------:R-:W-:Y:S02]  /*01b0*/  UISETP.LT.U32.AND UP0, UPT, UR4, 0x1f, UPT ;  /* 0x0000001f0400788c */ /* 0x000fe4000bf01070 */
[----:B------:R-:W-:Y:S02]  /*01c0*/  UISETP.GE.U32.AND UP1, UPT, UR4, 0x1f, UPT ;  /* 0x0000001f0400788c */ /* 0x000fe4000bf26070 */
[----:B------:R-:W-:-:S04]  /*01d0*/  USEL UR5, UR4, 0x1f, UP0 ;  /* 0x0000001f04057887 */ /* 0x000fc80008000000 */
[----:B------:R-:W-:-:S04]  /*01e0*/  UIADD3 UR5, UPT, UPT, UR5, 0x1, URZ ;  /* 0x0000000105057890 */ /* 0x000fc8000fffe0ff */
[----:B------:R-:W-:-:S04]  /*01f0*/  ULOP3.LUT UR6, UR5, 0x1f, URZ, 0xc0, !UPT ;  /* 0x0000001f05067892 */ /* 0x000fc8000f8ec0ff */
[----:B------:R-:W-:Y:S01]  /*0200*/  UISETP.NE.AND UP0, UPT, UR6, URZ, UPT ;  /* 0x000000ff0600728c */ /* 0x000fe2000bf05270 */
[----:B------:R-:W-:Y:S10]  /*0210*/  BRA.U !UP1, `(.L_x_6) ;  /* 0x0000000d09287547 */ /* 0x000ff4000b800000 */
[----:B------:R-:W-:Y:S01]  /*0220*/  ULOP3.LUT UR5, UR5, 0x20, URZ, 0xc0, !UPT ;  /* 0x0000002005057892 */ /* 0x000fe2000f8ec0ff */
[----:B0-----:R-:W-:Y:S01]  /*0230*/  VIADD R9, R8, 0x40 ;  /* 0x0000004008097836 */ /* 0x001fe20000000000 */
[----:B------:R-:W-:Y:S02]  /*0240*/  IADD3 R8, PT, PT, R7, 0x800, R0 ;  /* 0x0000080007087810 */ /* 0x000fe40007ffe000 */
[----:B------:R-:W-:Y:S02]  /*0250*/  UIADD3 UR4, UPT, UPT, -UR5, URZ, URZ ;  /* 0x000000ff05047290 */ /* 0x000fe4000fffe1ff */
[----:B------:R-:W-:-:S10]  /*0260*/  IMAD.U32 R6, RZ, RZ, UR5 ;  /* 0x00000005ff067e24 */ /* 0x000fd4000f8e00ff */
.L_x_7:
[----:B------:R-:W-:Y:S01]  /*0270*/  LDS R10, [R4] ;  /* 0x00000000040a7984 */ /* 0x000fe20000000800 */
[----:B------:R-:W-:-:S03]  /*0280*/  UIADD3 UR4, UPT, UPT, UR4, 0x20, URZ ;  /* 0x0000002004047890 */ /* 0x000fc6000fffe0ff */
[----:B------:R-:W-:Y:S01]  /*0290*/  LDS R11, [R9+-0x40] ;  /* 0xffffc000090b7984 */ /* 0x000fe20000000800 */
[----:B------:R-:W-:-:S03]  /*02a0*/  UISETP.NE.AND UP1, UPT, UR4, URZ, UPT ;  /* 0x000000ff0400728c */ /* 0x000fc6000bf25270 */
[----:B------:R-:W0:Y:S02]  /*02b0*/  LDS R12, [R8+-0x800] ;  /* 0xfff80000080c7984 */ /* 0x000e240000000800 */
[----:B0-----:R-:W-:-:S05]  /*02c0*/  VIADDMNMX R11, R12, R11, R10, PT ;  /* 0x0000000b0c0b7246 */ /* 0x001fca000380010a */
[----:B------:R-:W-:Y:S01]  /*02d0*/  STS [R4], R11 ;  /* 0x0000000b04007388 */ /* 0x000fe20000000800 */
[----:B------:R-:W-:Y:S06]  /*02e0*/  BAR.SYNC.DEFER_BLOCKING 0x0 ;  /* 0x0000000000007b1d */ /* 0x000fec0000010000 */
[----:B------:R-:W-:Y:S04]  /*02f0*/  LDS R10, [R4] ;  /* 0x00000000040a7984 */ /* 0x000fe80000000800 */
[----:B-1----:R-:W-:Y:S04]  /*0300*/  LDS R13, [R9+-0x3c] ;  /* 0xffffc400090d7984 */ /* 0x002fe80000000800 */
[----:B------:R-:W0:Y:S02]  /*0310*/  LDS R12, [R8+-0x780] ;  /* 0xfff88000080c7984 */ /* 0x000e240000000800 */
[----:B0-----:R-:W-:-:S05]  /*0320*/  VIADDMNMX R13, R12, R13, R10, PT ;  /* 0x0000000d0c0d7246 */ /* 0x001fca000380010a */
[----:B------:R-:W-:Y:S01]  /*0330*/  STS [R4], R13 ;  /* 0x0000000d04007388 */ /* 0x000fe20000000800 */
[----:B------:R-:W-:Y:S06]  /*0340*/  BAR.SYNC.DEFER_BLOCKING 0x0 ;  /* 0x0000000000007b1d */ /* 0x000fec0000010000 */
[----:B------:R-:W-:Y:S04]  /*0350*/  LDS R10, [R4] ;  /* 0x00000000040a7984 */ /* 0x000fe80000000800 */
[----:B------:R-:W-:Y:S04]  /*0360*/  LDS R15, [R9+-0x38] ;  /* 0xffffc800090f7984 */ /* 0x000fe80000000800 */
        /* <DEDUP_REMOVED lines=173> */
[----:B------:R0:W-:Y:S04]  /*0e40*/  LDS R13, [R9+0x3c] ;  /* 0x00003c00090d7984 */ /* 0x0001e80000000800 */
[----:B------:R1:W2:Y:S01]  /*0e50*/  LDS R12, [R8+0x780] ;  /* 0x00078000080c7984 */ /* 0x0002a20000000800 */
[----:B0-----:R-:W-:-:S02]  /*0e60*/  VIADD R9, R9, 0x80 ;  /* 0x0000008009097836 */ /* 0x001fc40000000000 */
[----:B-1----:R-:W-:Y:S01]  /*0e70*/  VIADD R8, R8, 0x1000 ;  /* 0x0000100008087836 */ /* 0x002fe20000000000 */
[----:B--2---:R-:W-:-:S05]  /*0e80*/  VIADDMNMX R13, R12, R13, R10, PT ;  /* 0x0000000d0c0d7246 */ /* 0x004fca000380010a */
[----:B------:R1:W-:Y:S01]  /*0e90*/  STS [R4], R13 ;  /* 0x0000000d04007388 */ /* 0x0003e20000000800 */
[----:B------:R-:W-:Y:S06]  /*0ea0*/  BAR.SYNC.DEFER_BLOCKING 0x0 ;  /* 0x0000000000007b1d */ /* 0x000fec0000010000 */
[----:B------:R-:W-:Y:S05]  /*0eb0*/  BRA.U UP1, `(.L_x_7) ;  /* 0xfffffff101ec7547 */ /* 0x000fea000b83ffff */
.L_x_6:
[----:B------:R-:W-:Y:S05]  /*0ec0*/  BRA.U !UP0, `(.L_x_5) ;  /* 0x0000000108407547 */ /* 0x000fea000b800000 */
[C---:B------:R-:W-:Y:S01]  /*0ed0*/  IMAD R7, R6.reuse, 0x80, R7 ;  /* 0x0000008006077824 */ /* 0x040fe200078e0207 */
[----:B------:R-:W-:Y:S01]  /*0ee0*/  UIADD3 UR6, UPT, UPT, -UR6, URZ, URZ ;  /* 0x000000ff06067290 */ /* 0x000fe2000fffe1ff */
[----:B------:R-:W-:Y:S02]  /*0ef0*/  IMAD R5, R6, 0x4, R5 ;  /* 0x0000000406057824 */ /* 0x000fe400078e0205 */
[C---:B------:R-:W-:Y:S02]  /*0f00*/  IMAD.IADD R7, R0.reuse, 0x1, R7 ;  /* 0x0000000100077824 */ /* 0x040fe400078e0207 */
[----:B------:R-:W-:-:S07]  /*0f10*/  IMAD.IADD R0, R0, 0x1, R5 ;  /* 0x0000000100007824 */ /* 0x000fce00078e0205 */
.L_x_8:
[----:B--2---:R-:W-:Y:S01]  /*0f20*/  LDS R5, [R4] ;  /* 0x0000000004057984 */ /* 0x004fe20000000800 */
[----:B------:R-:W-:-:S03]  /*0f30*/  UIADD3 UR6, UPT, UPT, UR6, 0x1, URZ ;  /* 0x0000000106067890 */ /* 0x000fc6000fffe0ff */
[----:B------:R2:W-:Y:S01]  /*0f40*/  LDS R6, [R0] ;  /* 0x0000000000067984 */ /* 0x0005e20000000800 */
[----:B------:R-:W-:-:S03]  /*0f50*/  UISETP.NE.AND UP0, UPT, UR6, URZ, UPT ;  /* 0x000000ff0600728c */ /* 0x000fc6000bf05270 */
[----:B------:R3:W4:Y:S01]  /*0f60*/  LDS R8, [R7] ;  /* 0x0000000007087984 */ /* 0x0007220000000800 */
[----:B--2---:R-:W-:Y:S02]  /*0f70*/  VIADD R0, R0, 0x4 ;  /* 0x0000000400007836 */ /* 0x004fe40000000000 */
[----:B---3--:R-:W-:Y:S01]  /*0f80*/  VIADD R7, R7, 0x80 ;  /* 0x0000008007077836 */ /* 0x008fe20000000000 */
[----:B----4-:R-:W-:-:S05]  /*0f90*/  VIADDMNMX R5, R8, R6, R5, PT ;  /* 0x0000000608057246 */ /* 0x010fca0003800105 */
[----:B------:R2:W-:Y:S01]  /*0fa0*/  STS [R4], R5 ;  /* 0x0000000504007388 */ /* 0x0005e20000000800 */
[----:B------:R-:W-:Y:S06]  /*0fb0*/  BAR.SYNC.DEFER_BLOCKING 0x0 ;  /* 0x0000000000007b1d */ /* 0x000fec0000010000 */
[----:B------:R-:W-:Y:S05]  /*0fc0*/  BRA.U UP0, `(.L_x_8) ;  /* 0xfffffffd00d47547 */ /* 0x000fea000b83ffff */
.L_x_5:
[----:B--2---:R-:W2:Y:S04]  /*0fd0*/  LDS R5, [R4] ;  /* 0x0000000004057984 */ /* 0x004ea80000000800 */
[----:B--2---:R-:W-:Y:S01]  /*0fe0*/  STG.E desc[UR8][R2.64], R5 ;  /* 0x0000000502007986 */ /* 0x004fe2000c101908 */
[----:B------:R-:W-:Y:S05]  /*0ff0*/  EXIT ;  /* 0x000000000000794d */ /* 0x000fea0003800000 */
.L_x_9:
        /* <DEDUP_REMOVED lines=16> */
.L_x_67:


//--------------------- .text._Z16gpu_print_matrixiiPi --------------------------
	.section	.text._Z16gpu_print_matrixiiPi,"ax",@progbits
	.align	128
        .global         _Z16gpu_print_matrixiiPi
        .type           _Z16gpu_print_matrixiiPi,@function
        .size           _Z16gpu_print_matrixiiPi,(.L_x_68 - _Z16gpu_print_matrixiiPi)
        .other          _Z16gpu_print_matrixiiPi,@"STO_CUDA_ENTRY STV_DEFAULT"
_Z16gpu_print_matrixiiPi:
.text._Z16gpu_print_matrixiiPi:
[----:B------:R-:W0:Y:S01]  /*0000*/  LDC R1, c[0x0][0x37c] ;  /* 0x0000df00ff017b82 */ /* 0x000e220000000800 */
[----:B------:R-:W-:Y:S01]  /*0010*/  MOV R0, 0x20 ;  /* 0x0000002000007802 */ /* 0x000fe20000000f00 */
[----:B------:R-:W1:Y:S01]  /*0020*/  LDCU UR4, c[0x0][0x2f8] ;  /* 0x00005f00ff0477ac */ /* 0x000e620008000800 */
[----:B0-----:R-:W-:Y:S01]  /*0030*/  VIADD R1, R1, 0xfffffff0 ;  /* 0xfffffff001017836 */ /* 0x001fe20000000000 */
[----:B------:R-:W-:-:S04]  /*0040*/  CS2R R6, SRZ ;  /* 0x0000000000067805 */ /* 0x000fc8000001ff00 */
[----:B------:R0:W2:Y:S01]  /*0050*/  LDC.64 R8, c[0x4][R0] ;  /* 0x0100000000087b82 */ /* 0x0000a20000000a00 */
[----:B------:R-:W3:Y:S01]  /*0060*/  LDCU.64 UR6, c[0x4][URZ] ;  /* 0x01000000ff0677ac */ /* 0x000ee20008000a00 */
[----:B------:R-:W4:Y:S01]  /*0070*/  LDCU UR5, c[0x0][0x2fc] ;  /* 0x00005f80ff0577ac */ /* 0x000f220008000800 */
[----:B-1----:R-:W-:Y:S01]  /*0080*/  IADD3 R22, P0, PT, R1, UR4, RZ ;  /* 0x0000000401167c10 */ /* 0x002fe2000ff1e0ff */
[----:B---3--:R-:W-:Y:S02]  /*0090*/  IMAD.U32 R4, RZ, RZ, UR6 ;  /* 0x00000006ff047e24 */ /* 0x008fe4000f8e00ff */
[----:B------:R-:W-:Y:S02]  /*00a0*/  IMAD.U32 R5, RZ, RZ, UR7 ;  /* 0x00000007ff057e24 */ /* 0x000fe4000f8e00ff */
[----:B0---4-:R-:W-:-:S08]  /*00b0*/  IMAD.X R2, RZ, RZ, UR5, P0 ;  /* 0x00000005ff027e24 */ /* 0x011fd000080e06ff */
[----:B------:R-:W-:-:S07]  /*00c0*/  LEPC R20, `(.L_x_10) ;  /* 0x000000001014794e */ /* 0x000fce0000000000 */
[----:B--2---:R-:W-:Y:S05]  /*00d0*/  CALL.ABS.NOINC R8 ;  /* 0x0000000008007343 */ /* 0x004fea0003c00000 */
.L_x_10:
[----:B------:R-:W0:Y:S02]  /*00e0*/  LDCU UR4, c[0x0][0x380] ;  /* 0x00007000ff0477ac */ /* 0x000e240008000800 */
[----:B0-----:R-:W-:-:S09]  /*00f0*/  UISETP.GE.AND UP0, UPT, UR4, 0x1, UPT ;  /* 0x000000010400788c */ /* 0x001fd2000bf06270 */
[----:B------:R-:W-:Y:S05]  /*0100*/  BRA.U !UP0, `(.L_x_11) ;  /* 0x00000021085c7547 */ /* 0x000fea000b800000 */
[----:B------:R-:W0:Y:S01]  /*0110*/  LDC.64 R28, c[0x0][0x358] ;  /* 0x0000d600ff1c7b82 */ /* 0x000e220000000a00 */
[----:B------:R-:W-:Y:S01]  /*0120*/  HFMA2 R18, -RZ, RZ, 0, 0 ;  /* 0x00000000ff127431 */ /* 0x000fe200000001ff */
[----:B------:R-:W-:Y:S06]  /*0130*/  BSSY.RECONVERGENT B7, `(.L_x_11) ;  /* 0x0000214000077945 */ /* 0x000fec0003800200 */
.L_x_49:
[----:B------:R-:W1:Y:S01]  /*0140*/  LDCU.64 UR4, c[0x0][0x380] ;  /* 0x00007000ff0477ac */ /* 0x000e620008000a00 */
[----:B------:R-:W-:Y:S01]  /*0150*/  IMAD.MOV.U32 R19, RZ, RZ, RZ ;  /* 0x000000ffff137224 */ /* 0x000fe200078e00ff */
[----:B-1----:R-:W-:Y:S01]  /*0160*/  UISETP.GE.U32.AND UP0, UPT, UR4, 0x10, UPT ;  /* 0x000000100400788c */ /* 0x002fe2000bf06070 */
[----:B------:R-:W-:-:S08]  /*0170*/  IMAD R26, R18, UR5, RZ ;  /* 0x00000005121a7c24 */ /* 0x000fd0000f8e02ff */
[----:B------:R-:W-:Y:S05]  /*0180*/  BRA.U !UP0, `(.L_x_12) ;  /* 0x0000000d08f47547 */ /* 0x000fea000b800000 */
[----:B------:R-:W-:Y:S01]  /*0190*/  BSSY.RECONVERGENT B6, `(.L_x_13) ;  /* 0x00000fb000067945 */ /* 0x000fe20003800200 */
[----:B------:R-:W-:Y:S02]  /*01a0*/  IMAD.MOV.U32 R24, RZ, RZ, R26 ;  /* 0x000000ffff187224 */ /* 0x000fe400078e001a */
[----:B------:R-:W-:-:S07]  /*01b0*/  IMAD.MOV.U32 R19, RZ, RZ, RZ ;  /* 0x000000ffff137224 */ /* 0x000fce00078e00ff */
.L_x_30:
[----:B------:R-:W1:Y:S01]  /*01c0*/  LDC.64 R16, c[0x0][0x388] ;  /* 0x0000e200ff107b82 */ /* 0x000e620000000a00 */
[----:B0-----:R-:W-:Y:S02]  /*01d0*/  R2UR UR4, R28 ;  /* 0x000000001c0472ca */ /* 0x001fe400000e0000 */
[----:B------:R-:W-:Y:S01]  /*01e0*/  R2UR UR5, R29 ;  /* 0x000000001d0572ca */ /* 0x000fe200000e0000 */
[----:B-1----:R-:W-:-:S12]  /*01f0*/  IMAD.WIDE R16, R24, 0x4, R16 ;  /* 0x0000000418107825 */ /* 0x002fd800078e0210 */
[----:B------:R-:W2:Y:S01]  /*0200*/  LDG.E R0, desc[UR4][R16.64] ;  /* 0x0000000410007981 */ /* 0x000ea2000c1e1900 */
[----:B------:R-:W-:Y:S01]  /*0210*/  MOV R8, 0x20 ;  /* 0x0000002000087802 */ /* 0x000fe20000000f00 */
[----:B------:R-:W0:Y:S01]  /*0220*/  LDCU.64 UR4, c[0x4][0x8] ;  /* 0x01000100ff0477ac */ /* 0x000e220008000a00 */
[----:B------:R-:W-:Y:S01]  /*0230*/  IMAD.MOV.U32 R6, RZ, RZ, R22 ;  /* 0x000000ffff067224 */ /* 0x000fe200078e0016 */
[----:B------:R1:W-:Y:S01]  /*0240*/  STL.64 [R1], R18 ;  /* 0x0000001201007387 */ /* 0x0003e20000100a00 */
[----:B------:R-:W-:Y:S02]  /*0250*/  IMAD.MOV.U32 R7, RZ, RZ, R2 ;  /* 0x000000ffff077224 */ /* 0x000fe400078e0002 */
[----:B------:R-:W3:Y:S01]  /*0260*/  LDC.64 R8, c[0x4][R8] ;  /* 0x0100000008087b82 */ /* 0x000ee20000000a00 */
[----:B0-----:R-:W-:Y:S01]  /*0270*/  IMAD.U32 R4, RZ, RZ, UR4 ;  /* 0x00000004ff047e24 */ /* 0x001fe2000f8e00ff */
[----:B------:R-:W-:Y:S01]  /*0280*/  MOV R5, UR5 ;  /* 0x0000000500057c02 */ /* 0x000fe20008000f00 */
[----:B--23--:R1:W-:Y:S06]  /*0290*/  STL [R1+0x8], R0 ;  /* 0x0000080001007387 */ /* 0x00c3ec0000100800 */
[----:B------:R-:W-:-:S07]  /*02a0*/  LEPC R20, `(.L_x_14) ;  /* 0x000000001014794e */ /* 0x000fce0000000000 */
[----:B-1----:R-:W-:Y:S05]  /*02b0*/  CALL.ABS.NOINC R8 ;  /* 0x0000000008007343 */ /* 0x002fea0003c00000 */
.L_x_14:
[----:B------:R-:W-:Y:S02]  /*02c0*/  R2UR UR4, R28 ;  /* 0x000000001c0472ca */ /* 0x000fe400000e0000 */
[----:B------:R-:W-:-:S13]  /*02d0*/  R2UR UR5, R29 ;  /* 0x000000001d0572ca */ /* 0x000fda00000e0000 */
[----:B------:R-:W2:Y:S01]  /*02e0*/  LDG.E R0, desc[UR4][R16.64+0x4] ;  /* 0x0000040410007981 */ /* 0x000ea2000c1e1900 */
[----:B------:R-:W-:Y:S01]  /*02f0*/  VIADD R11, R19, 0x1 ;  /* 0x00000001130b7836 */ /* 0x000fe20000000000 */
[----:B------:R-:W-:Y:S01]  /*0300*/  MOV R23, 0x20 ;  /* 0x0000002000177802 */ /* 0x000fe20000000f00 */
[----:B------:R-:W-:Y:S01]  /*0310*/  IMAD.MOV.U32 R10, RZ, RZ, R18 ;  /* 0x000000ffff0a7224 */ /* 0x000fe200078e0012 */
[----:B------:R-:W0:Y:S01]  /*0320*/  LDCU.64 UR4, c[0x4][0x8] ;  /* 0x01000100ff0477ac */ /* 0x000e220008000a00 */
[----:B------:R-:W-:Y:S01]  /*0330*/  IMAD.MOV.U32 R6, RZ, RZ, R22 ;  /* 0x000000ffff067224 */ /* 0x000fe200078e0016 */
[----:B------:R1:W3:Y:S01]  /*0340*/  LDC.64 R8, c[0x4][R23] ;  /* 0x0100000017087b82 */ /* 0x0002e20000000a00 */
[----:B------:R-:W-:Y:S01]  /*0350*/  IMAD.MOV.U32 R7, RZ, RZ, R2 ;  /* 0x000000ffff077224 */ /* 0x000fe200078e0002 */
[----:B------:R1:W-:Y:S01]  /*0360*/  STL.64 [R1], R10 ;  /* 0x0000000a01007387 */ /* 0x0003e20000100a00 */
[----:B0-----:R-:W-:Y:S01]  /*0370*/  MOV R4, UR4 ;  /* 0x0000000400047c02 */ /* 0x001fe20008000f00 */
[----:B------:R-:W-:-:S02]  /*0380*/  IMAD.U32 R5, RZ, RZ, UR5 ;  /* 0x00000005ff057e24 */ /* 0x000fc4000f8e00ff */
[----:B--23--:R1:W-:Y:S05]  /*0390*/  STL [R1+0x8], R0 ;  /* 0x0000080001007387 */ /* 0x00c3ea0000100800 */
[----:B------:R-:W-:-:S07]  /*03a0*/  LEPC R20, `(.L_x_15) ;  /* 0x000000001014794e */ /* 0x000fce0000000000 */
[----:B-1----:R-:W-:Y:S05]  /*03b0*/  CALL.ABS.NOINC R8 ;  /* 0x0000000008007343 */ /* 0x002fea0003c00000 */
.L_x_15:
[----:B------:R-:W-:Y:S02]  /*03c0*/  R2UR UR4, R28 ;  /* 0x000000001c0472ca */ /* 0x000fe400000e0000 */
[----:B------:R-:W-:-:S13]  /*03d0*/  R2UR UR5, R29 ;  /* 0x000000001d0572ca */ /* 0x000fda00000e0000 */
[----:B------:R-:W2:Y:S01]  /*03e0*/  LDG.E R0, desc[UR4][R16.64+0x8] ;  /* 0x0000080410007981 */ /* 0x000ea2000c1e1900 */
[----:B------:R-:W-:Y:S01]  /*03f0*/  VIADD R11, R19, 0x2 ;  /* 0x00000002130b7836 */ /* 0x000fe20000000000 */
[----:B------:R-:W-:Y:S01]  /*0400*/  MOV R10, R18 ;  /* 0x00000012000a7202 */ /* 0x000fe20000000f00 */
[----:B------:R0:W1:Y:S01]  /*0410*/  LDC.64 R8, c[0x4][R23] ;  /* 0x0100000017087b82 */ /* 0x0000620000000a00 */
[----:B------:R-:W3:Y:S01]  /*0420*/  LDCU.64 UR4, c[0x4][0x8] ;  /* 0x01000100ff0477ac */ /* 0x000ee20008000a00 */
[----:B------:R-:W-:Y:S02]  /*0430*/  IMAD.MOV.U32 R6, RZ, RZ, R22 ;  /* 0x000000ffff067224 */ /* 0x000fe400078e0016 */
[----:B------:R0:W-:Y:S01]  /*0440*/  STL.64 [R1], R10 ;  /* 0x0000000a01007387 */ /* 0x0001e20000100a00 */
[----:B------:R-:W-:Y:S02]  /*0450*/  IMAD.MOV.U32 R7, RZ, RZ, R2 ;  /* 0x000000ffff077224 */ /* 0x000fe400078e0002 */
[----:B---3--:R-:W-:-:S02]  /*0460*/  IMAD.U32 R4, RZ, RZ, UR4 ;  /* 0x00000004ff047e24 */ /* 0x008fc4000f8e00ff */
[----:B------:R-:W-:Y:S01]  /*0470*/  IMAD.U32 R5, RZ, RZ, UR5 ;  /* 0x00000005ff057e24 */ /* 0x000fe2000f8e00ff */
[----:B-12---:R0:W-:Y:S06]  /*0480*/  STL [R1+0x8], R0 ;  /* 0x0000080001007387 */ /* 0x0061ec0000100800 */
[----:B------:R-:W-:-:S07]  /*0490*/  LEPC R20, `(.L_x_16) ;  /* 0x000000001014794e */ /* 0x000fce0000000000 */
[----:B0-----:R-:W-:Y:S05]  /*04a0*/  CALL.ABS.NOINC R8 ;  /* 0x0000000008007343 */ /* 0x001fea0003c00000 */
.L_x_16:
[----:B------:R-:W-:Y:S02]  /*04b0*/  R2UR UR4, R28 ;  /* 0x000000001c0472ca */ /* 0x000fe400000e0000 */
[----:B------:R-:W-:-:S13]  /*04c0*/  R2UR UR5, R29 ;  /* 0x000000001d0572ca */ /* 0x000fda00000e0000 */
[----:B------:R-:W2:Y:S01]  /*04d0*/  LDG.E R0, desc[UR4][R16.64+0xc] ;  /* 0x00000c0410007981 */ /* 0x000ea2000c1e1900 */
[----:B------:R-:W-:Y:S01]  /*04e0*/  IADD3 R11, PT, PT, R19, 0x3, RZ ;  /* 0x00000003130b7810 */ /* 0x000fe20007ffe0ff */
[----:B------:R-:W-:Y:S01]  /*04f0*/  IMAD.MOV.U32 R10, RZ, RZ, R18 ;  /* 0x000000ffff0a7224 */ /* 0x000fe200078e0012 */
[----:B------:R0:W1:Y:S01]  /*0500*/  LDC.64 R8, c[0x4][R23] ;  /* 0x0100000017087b82 */ /* 0x0000620000000a00 */
[----:B------:R-:W3:Y:S01]  /*0510*/  LDCU.64 UR4, c[0x4][0x8] ;  /* 0x01000100ff0477ac */ /* 0x000ee20008000a00 */
[----:B------:R-:W-:Y:S01]  /*0520*/  IMAD.MOV.U32 R6, RZ, RZ, R22 ;  /* 0x000000ffff067224 */ /* 0x000fe200078e0016 */
[----:B------:R-:W-:Y:S01]  /*0530*/  MOV R7, R2 ;  /* 0x0000000200077202 */ /* 0x000fe20000000f00 */
[----:B------:R0:W-:Y:S01]  /*0540*/  STL.64 [R1], R10 ;  /* 0x0000000a01007387 */ /* 0x0001e20000100a00 */
[----:B---3--:R-:W-:Y:S02]  /*0550*/  IMAD.U32 R4, RZ, RZ, UR4 ;  /* 0x00000004ff047e24 */ /* 0x008fe4000f8e00ff */
[----:B------:R-:W-:Y:S01]  /*0560*/  IMAD.U32 R5, RZ, RZ, UR5 ;  /* 0x00000005ff057e24 */ /* 0x000fe2000f8e00ff */
[----:B-12---:R0:W-:Y:S06]  /*0570*/  STL [R1+0x8], R0 ;  /* 0x0000080001007387 */ /* 0x0061ec0000100800 */
[----:B------:R-:W-:-:S07]  /*0580*/  LEPC R20, `(.L_x_17) ;  /* 0x000000001014794e */ /* 0x000fce0000000000 */
[----:B0-----:R-:W-:Y:S05]  /*0590*/  CALL.ABS.NOINC R8 ;  /* 0x0000000008007343 */ /* 0x001fea0003c00000 */
.L_x_17:
[----:B------:R-:W-:Y:S02]  /*05a0*/  R2UR UR4, R28 ;  /* 0x000000001c0472ca */ /* 0x000fe400000e0000 */
[----:B------:R-:W-:-:S13]  /*05b0*/  R2UR UR5, R29 ;  /* 0x000000001d0572ca */ /* 0x000fda00000e0000 */
[----:B------:R-:W2:Y:S01]  /*05c0*/  LDG.E R0, desc[UR4][R16.64+0x10] ;  /* 0x0000100410007981 */ /* 0x000ea2000c1e1900 */
[----:B------:R-:W-:Y:S01]  /*05d0*/  VIADD R11, R19, 0x4 ;  /* 0x00000004130b7836 */ /* 0x000fe20000000000 */
[----:B------:R0:W1:Y:S01]  /*05e0*/  LDC.64 R8, c[0x4][R23] ;  /* 0x0100000017087b82 */ /* 0x0000620000000a00 */
[----:B------:R-:W-:Y:S01]  /*05f0*/  IMAD.MOV.U32 R10, RZ, RZ, R18 ;  /* 0x000000ffff0a7224 */ /* 0x000fe200078e0012 */
[----:B------:R-:W3:Y:S01]  /*0600*/  LDCU.64 UR4, c[0x4][0x8] ;  /* 0x01000100ff0477ac */ /* 0x000ee20008000a00 */
[----:B------:R-:W-:Y:S01]  /*0610*/  MOV R6, R22 ;  /* 0x0000001600067202 */ /* 0x000fe20000000f00 */
[----:B------:R-:W-:Y:S02]  /*0620*/  IMAD.MOV.U32 R7, RZ, RZ, R2 ;  /* 0x000000ffff077224 */ /* 0x000fe400078e0002 */
[----:B------:R0:W-:Y:S01]  /*0630*/  STL.64 [R1], R10 ;  /* 0x0000000a01007387 */ /* 0x0001e20000100a00 */
[----:B---3--:R-:W-:Y:S02]  /*0640*/  IMAD.U32 R4, RZ, RZ, UR4 ;  /* 0x00000004ff047e24 */ /* 0x008fe4000f8e00ff */
[----:B------:R-:W-:Y:S01]  /*0650*/  IMAD.U32 R5, RZ, RZ, UR5 ;  /* 0x00000005ff057e24 */ /* 0x000fe2000f8e00ff */
[----:B-12---:R0:W-:Y:S06]  /*0660*/  STL [R1+0x8], R0 ;  /* 0x0000080001007387 */ /* 0x0061ec0000100800 */
[----:B------:R-:W-:-:S07]  /*0670*/  LEPC R20, `(.L_x_18) ;  /* 0x000000001014794e */ /* 0x000fce0000000000 */
[----:B0-----:R-:W-:Y:S05]  /*0680*/  CALL.ABS.NOINC R8 ;  /* 0x0000000008007343 */ /* 0x001fea0003c00000 */
.L_x_18:
[----:B------:R-:W-:Y:S02]  /*0690*/  R2UR UR4, R28 ;  /* 0x000000001c0472ca */ /* 0x000fe400000e0000 */
[----:B------:R-:W-:-:S13]  /*06a0*/  R2UR UR5, R29 ;  /* 0x000000001d0572ca */ /* 0x000fda00000e0000 */
[----:B------:R-:W2:Y:S01]  /*06b0*/  LDG.E R0, desc[UR4][R16.64+0x14] ;  /* 0x0000140410007981 */ /* 0x000ea2000c1e1900 */
[----:B------:R-:W-:Y:S01]  /*06c0*/  VIADD R11, R19, 0x5 ;  /* 0x00000005130b7836 */ /* 0x000fe20000000000 */
[----:B------:R0:W1:Y:S01]  /*06d0*/  LDC.64 R8, c[0x4][R23] ;  /* 0x0100000017087b82 */ /* 0x0000620000000a00 */
[----:B------:R-:W-:Y:S01]  /*06e0*/  IMAD.MOV.U32 R10, RZ, RZ, R18 ;  /* 0x000000ffff0a7224 */ /* 0x000fe200078e0012 */
[----:B------:R-:W3:Y:S01]  /*06f0*/  LDCU.64 UR4, c[0x4][0x8] ;  /* 0x01000100ff0477ac */ /* 0x000ee20008000a00 */
[----:B------:R-:W-:Y:S02]  /*0700*/  IMAD.MOV.U32 R6, RZ, RZ, R22 ;  /* 0x000000ffff067224 */ /* 0x000fe400078e0016 */
[----:B------:R-:W-:Y:S01]  /*0710*/  IMAD.MOV.U32 R7, RZ, RZ, R2 ;  /* 0x000000ffff077224 */ /* 0x000fe200078e0002 */
[----:B------:R0:W-:Y:S01]  /*0720*/  STL.64 [R1], R10 ;  /* 0x0000000a01007387 */ /* 0x0001e20000100a00 */
[----:B---3--:R-:W-:Y:S01]  /*0730*/  IMAD.U32 R4, RZ, RZ, UR4 ;  /* 0x00000004ff047e24 */ /* 0x008fe2000f8e00ff */
[----:B------:R-:W-:-:S02]  /*0740*/  MOV R5, UR5 ;  /* 0x0000000500057c02 */ /* 0x000fc40008000f00 */
[----:B-12---:R0:W-:Y:S05]  /*0750*/  STL [R1+0x8], R0 ;  /* 0x0000080001007387 */ /* 0x0061ea0000100800 */
[----:B------:R-:W-:-:S07]  /*0760*/  LEPC R20, `(.L_x_19) ;  /* 0x000000001014794e */ /* 0x000fce0000000000 */
[----:B0-----:R-:W-:Y:S05]  /*0770*/  CALL.ABS.NOINC R8 ;  /* 0x0000000008007343 */ /* 0x001fea0003c00000 */
.L_x_19:
        /* <DEDUP_REMOVED lines=10> */
[----:B---3--:R-:W-:Y:S01]  /*0820*/  MOV R4, UR4 ;  /* 0x0000000400047c02 */ /* 0x008fe20008000f00 */
[----:B------:R-:W-:-:S02]  /*0830*/  IMAD.U32 R5, RZ, RZ, UR5 ;  /* 0x00000005ff057e24 */ /* 0x000fc4000f8e00ff */
[----:B-12---:R0:W-:Y:S05]  /*0840*/  STL [R1+0x8], R0 ;  /* 0x0000080001007387 */ /* 0x0061ea0000100800 */
[----:B------:R-:W-:-:S07]  /*0850*/  LEPC R20, `(.L_x_20) ;  /* 0x000000001014794e */ /* 0x000fce0000000000 */
[----:B0-----:R-:W-:Y:S05]  /*0860*/  CALL.ABS.NOINC R8 ;  /* 0x0000000008007343 */ /* 0x001fea0003c00000 */
.L_x_20:
        /* <DEDUP_REMOVED lines=15> */
.L_x_21:
        /* <DEDUP_REMOVED lines=15> */
.L_x_22:
        /* <DEDUP_REMOVED lines=15> */
.L_x_23:
        /* <DEDUP_REMOVED lines=15> */
.L_x_24:
        /* <DEDUP_REMOVED lines=15> */
.L_x_25:
        /* <DEDUP_REMOVED lines=15> */
.L_x_26:
        /* <DEDUP_REMOVED lines=15> */
.L_x_27:
        /* <DEDUP_REMOVED lines=15> */
.L_x_28:
        /* <DEDUP_REMOVED lines=15> */
.L_x_29:
[----:B------:R-:W0:Y:S01]  /*10e0*/  LDC R0, c[0x0][0x380] ;  /* 0x0000e000ff007b82 */ /* 0x000e220000000800 */
[----:B------:R-:W-:Y:S02]  /*10f0*/  VIADD R19, R19, 0x10 ;  /* 0x0000001013137836 */ /* 0x000fe40000000000 */
[----:B------:R-:W-:Y:S01]  /*1100*/  VIADD R24, R24, 0x10 ;  /* 0x0000001018187836 */ /* 0x000fe20000000000 */
[----:B0-----:R-:W-:-:S04]  /*1110*/  LOP3.LUT R0, R0, 0x7ffffff0, RZ, 0xc0, !PT ;  /* 0x7ffffff000007812 */ /* 0x001fc800078ec0ff */
[----:B------:R-:W-:-:S13]  /*1120*/  ISETP.NE.AND P0, PT, R19, R0, PT ;  /* 0x000000001300720c */ /* 0x000fda0003f05270 */
[----:B------:R-:W-:Y:S05]  /*1130*/  @P0 BRA `(.L_x_30) ;  /* 0xfffffff000200947 */ /* 0x000fea000383ffff */
[----:B------:R-:W-:Y:S05]  /*1140*/  BSYNC.RECONVERGENT B6 ;  /* 0x0000000000067941 */ /* 0x000fea0003800200 */
.L_x_13:
[----:B------:R-:W-:-:S07]  /*1150*/  MOV R19, R0 ;  /* 0x0000000000137202 */ /* 0x000fce0000000f00 */
.L_x_12:
[----:B------:R-:W1:Y:S02]  /*1160*/  LDC R25, c[0x0][0x380] ;  /* 0x0000e000ff197b82 */ /* 0x000e640000000800 */
[----:B-1----:R-:W-:-:S04]  /*1170*/  LOP3.LUT R0, R25, 0xf, RZ, 0xc0, !PT ;  /* 0x0000000f19007812 */ /* 0x002fc800078ec0ff */
[----:B------:R-:W-:-:S13]  /*1180*/  ISETP.NE.AND P0, PT, R0, RZ, PT ;  /* 0x000000ff0000720c */ /* 0x000fda0003f05270 */
[----:B------:R-:W-:Y:S05]  /*1190*/  @!P0 BRA `(.L_x_31) ;  /* 0x0000001000048947 */ /* 0x000fea0003800000 */
[----:B------:R-:W1:Y:S01]  /*11a0*/  LDCU UR4, c[0x0][0x2f8] ;  /* 0x00005f00ff0477ac */ /* 0x000e620008000800 */
[----:B------:R-:W-:-:S05]  /*11b0*/  VIADD R0, R0, 0xffffffff ;  /* 0xffffffff00007836 */ /* 0x000fca0000000000 */
[----:B------:R-:W-:Y:S01]  /*11c0*/  ISETP.GE.U32.AND P0, PT, R0, 0x7, PT ;  /* 0x000000070000780c */ /* 0x000fe20003f06070 */
[----:B-1----:R-:W-:-:S12]  /*11d0*/  VIADD R23, R22, -UR4 ;  /* 0x8000000416177c36 */ /* 0x002fd80008000000 */
[----:B------:R-:W-:Y:S05]  /*11e0*/  @!P0 BRA `(.L_x_32) ;  /* 0x0000000400f08947 */ /* 0x000fea0003800000 */
[----:B------:R-:W1:Y:S01]  /*11f0*/  LDC.64 R16, c[0x0][0x388] ;  /* 0x0000e200ff107b82 */ /* 0x000e620000000a00 */
[----:B0-----:R-:W-:Y:S01]  /*1200*/  R2UR UR4, R28 ;  /* 0x000000001c0472ca */ /* 0x001fe200000e0000 */
[----:B------:R-:W-:Y:S01]  /*1210*/  IMAD.IADD R3, R26, 0x1, R19 ;  /* 0x000000011a037824 */ /* 0x000fe200078e0213 */
[----:B------:R-:W-:-:S03]  /*1220*/  R2UR UR5, R29 ;  /* 0x000000001d0572ca */ /* 0x000fc600000e0000 */
[----:B-1----:R-:W-:-:S10]  /*1230*/  IMAD.WIDE R16, R3, 0x4, R16 ;  /* 0x0000000403107825 */ /* 0x002fd400078e0210 */
        /* <DEDUP_REMOVED lines=12> */
.L_x_33:
        /* <DEDUP_REMOVED lines=16> */
.L_x_34:
        /* <DEDUP_REMOVED lines=15> */
.L_x_35:
        /* <DEDUP_REMOVED lines=15> */
.L_x_36:
        /* <DEDUP_REMOVED lines=15> */
.L_x_37:
        /* <DEDUP_REMOVED lines=15> */
.L_x_38:
        /* <DEDUP_REMOVED lines=15> */
.L_x_39:
        /* <DEDUP_REMOVED lines=15> */
.L_x_40:
[----:B------:R-:W-:-:S07]  /*19a0*/  IADD3 R19, PT, PT, R19, 0x8, RZ ;  /* 0x0000000813137810 */ /* 0x000fce0007ffe0ff */
.L_x_32:
[----:B------:R-:W-:-:S04]  /*19b0*/  LOP3.LUT R0, R25, 0x7, RZ, 0xc0, !PT ;  /* 0x0000000719007812 */ /* 0x000fc800078ec0ff */
[----:B------:R-:W-:-:S13]  /*19c0*/  ISETP.NE.AND P0, PT, R0, RZ, PT ;  /* 0x000000ff0000720c */ /* 0x000fda0003f05270 */
[----:B------:R-:W-:Y:S05]  /*19d0*/  @!P0 BRA `(.L_x_31) ;  /* 0x0000000400f48947 */ /* 0x000fea0003800000 */
[----:B------:R-:W-:-:S05]  /*19e0*/  VIADD R0, R0, 0xffffffff ;  /* 0xffffffff00007836 */ /* 0x000fca0000000000 */
[----:B------:R-:W-:-:S13]  /*19f0*/  ISETP.GE.U32.AND P0, PT, R0, 0x3, PT ;  /* 0x000000030000780c */ /* 0x000fda0003f06070 */
        /* <DEDUP_REMOVED lines=9> */
[----:B------:R-:W-:Y:S01]  /*1a90*/  MOV R6, R22 ;  /* 0x0000001600067202 */ /* 0x000fe20000000f00 */
[----:B------:R1:W-:Y:S01]  /*1aa0*/  STL.64 [R23], R18 ;  /* 0x0000001217007387 */ /* 0x0003e20000100a00 */
[----:B------:R-:W-:Y:S02]  /*1ab0*/  IMAD.MOV.U32 R7, RZ, RZ, R2 ;  /* 0x000000ffff077224 */ /* 0x000fe400078e0002 */
[----:B------:R-:W3:Y:S01]  /*1ac0*/  LDC.64 R8, c[0x4][R8] ;  /* 0x0100000008087b82 */ /* 0x000ee20000000a00 */
[----:B0-----:R-:W-:Y:S02]  /*1ad0*/  IMAD.U32 R4, RZ, RZ, UR4 ;  /* 0x00000004ff047e24 */ /* 0x001fe4000f8e00ff */
[----:B------:R-:W-:Y:S01]  /*1ae0*/  IMAD.U32 R5, RZ, RZ, UR5 ;  /* 0x00000005ff057e24 */ /* 0x000fe2000f8e00ff */
[----:B--23--:R1:W-:Y:S06]  /*1af0*/  STL [R23+0x8], R0 ;  /* 0x0000080017007387 */ /* 0x00c3ec0000100800 */
[----:B------:R-:W-:-:S07]  /*1b00*/  LEPC R20, `(.L_x_42) ;  /* 0x000000001014794e */ /* 0x000fce0000000000 */
[----:B-1----:R-:W-:Y:S05]  /*1b10*/  CALL.ABS.NOINC R8 ;  /* 0x0000000008007343 */ /* 0x002fea0003c00000 */
.L_x_42:
        /* <DEDUP_REMOVED lines=11> */
[----:B0-----:R-:W-:Y:S01]  /*1bd0*/  IMAD.U32 R4, RZ, RZ, UR4 ;  /* 0x00000004ff047e24 */ /* 0x001fe2000f8e00ff */
[----:B------:R-:W-:-:S02]  /*1be0*/  MOV R5, UR5 ;  /* 0x0000000500057c02 */ /* 0x000fc40008000f00 */
[----:B--23--:R1:W-:Y:S05]  /*1bf0*/  STL [R23+0x8], R0 ;  /* 0x0000080017007387 */ /* 0x00c3ea0000100800 */
[----:B------:R-:W-:-:S07]  /*1c00*/  LEPC R20, `(.L_x_43) ;  /* 0x000000001014794e */ /* 0x000fce0000000000 */
[----:B-1----:R-:W-:Y:S05]  /*1c10*/  CALL.ABS.NOINC R8 ;  /* 0x0000000008007343 */ /* 0x002fea0003c00000 */
.L_x_43:
        /* <DEDUP_REMOVED lines=15> */
.L_x_44:
[----:B------:R-:W-:Y:S02]  /*1d10*/  R2UR UR4, R28 ;  /* 0x000000001c0472ca */ /* 0x000fe400000e0000 */
[----:B------:R-:W-:-:S13]  /*1d20*/  R2UR UR5, R29 ;  /* 0x000000001d0572ca */ /* 0x000fda00000e0000 */
[----:B------:R-:W2:Y:S01]  /*1d30*/  LDG.E R16, desc[UR4][R16.64+0xc] ;  /* 0x00000c0410107981 */ /* 0x000ea2000c1e1900 */
[----:B------:R-:W-:Y:S01]  /*1d40*/  VIADD R9, R19, 0x3 ;  /* 0x0000000313097836 */ /* 0x000fe20000000000 */
[----:B------:R-:W-:Y:S01]  /*1d50*/  MOV R8, R18 ;  /* 0x0000001200087202 */ /* 0x000fe20000000f00 */
[----:B------:R-:W0:Y:S01]  /*1d60*/  LDC.64 R24, c[0x4][R24] ;  /* 0x0100000018187b82 */ /* 0x000e220000000a00 */
[----:B------:R-:W1:Y:S01]  /*1d70*/  LDCU.64 UR4, c[0x4][0x8] ;  /* 0x01000100ff0477ac */ /* 0x000e620008000a00 */
[----:B------:R-:W-:Y:S01]  /*1d80*/  IMAD.MOV.U32 R6, RZ, RZ, R22 ;  /* 0x000000ffff067224 */ /* 0x000fe200078e0016 */
[----:B------:R-:W-:Y:S01]  /*1d90*/  MOV R7, R2 ;  /* 0x0000000200077202 */ /* 0x000fe20000000f00 */
[----:B------:R3:W-:Y:S01]  /*1da0*/  STL.64 [R23], R8 ;  /* 0x0000000817007387 */ /* 0x0007e20000100a00 */
[----:B-1----:R-:W-:Y:S02]  /*1db0*/  IMAD.U32 R4, RZ, RZ, UR4 ;  /* 0x00000004ff047e24 */ /* 0x002fe4000f8e00ff */
[----:B------:R-:W-:Y:S01]  /*1dc0*/  IMAD.U32 R5, RZ, RZ, UR5 ;  /* 0x00000005ff057e24 */ /* 0x000fe2000f8e00ff */
[----:B0-2---:R3:W-:Y:S06]  /*1dd0*/  STL [R23+0x8], R16 ;  /* 0x0000081017007387 */ /* 0x0057ec0000100800 */
[----:B------:R-:W-:-:S07]  /*1de0*/  LEPC R20, `(.L_x_45) ;  /* 0x000000001014794e */ /* 0x000fce0000000000 */
[----:B---3--:R-:W-:Y:S05]  /*1df0*/  CALL.ABS.NOINC R24 ;  /* 0x0000000018007343 */ /* 0x008fea0003c00000 */
.L_x_45:
[----:B------:R-:W-:-:S07]  /*1e00*/  VIADD R19, R19, 0x4 ;  /* 0x0000000413137836 */ /* 0x000fce0000000000 */
.L_x_41:
[----:B------:R-:W1:Y:S02]  /*1e10*/  LDC R24, c[0x0][0x380] ;  /* 0x0000e000ff187b82 */ /* 0x000e640000000800 */
[----:B-1----:R-:W-:-:S13]  /*1e20*/  LOP3.LUT P0, R24, R24, 0x3, RZ, 0xc0, !PT ;  /* 0x0000000318187812 */ /* 0x002fda000780c0ff */
        /* <DEDUP_REMOVED lines=9> */
[----:B------:R-:W-:Y:S01]  /*1ec0*/  ISETP.NE.AND P0, PT, R24, 0x1, PT ;  /* 0x000000011800780c */ /* 0x000fe20003f05270 */
[----:B------:R-:W-:Y:S01]  /*1ed0*/  STL.64 [R23], R18 ;  /* 0x0000001217007387 */ /* 0x000fe20000100a00 */
[----:B------:R-:W-:Y:S02]  /*1ee0*/  IMAD.MOV.U32 R6, RZ, RZ, R22 ;  /* 0x000000ffff067224 */ /* 0x000fe400078e0016 */
[----:B------:R-:W1:Y:S01]  /*1ef0*/  LDC.64 R8, c[0x4][R8] ;  /* 0x0100000008087b82 */ /* 0x000e620000000a00 */
[----:B------:R-:W-:Y:S02]  /*1f00*/  IMAD.MOV.U32 R7, RZ, RZ, R2 ;  /* 0x000000ffff077224 */ /* 0x000fe400078e0002 */
[----:B0-----:R-:W-:Y:S01]  /*1f10*/  IMAD.U32 R4, RZ, RZ, UR4 ;  /* 0x00000004ff047e24 */ /* 0x001fe2000f8e00ff */
[----:B------:R-:W-:Y:S01]  /*1f20*/  MOV R5, UR5 ;  /* 0x0000000500057c02 */ /* 0x000fe20008000f00 */
[----:B--2---:R0:W-:Y:S02]  /*1f30*/  STL [R23+0x8], R0 ;  /* 0x0000080017007387 */ /* 0x0041e40000100800 */
[----:B01----:R-:W-:-:S07]  /*1f40*/  P2R R0, PR, RZ, 0x1 ;  /* 0x00000001ff007803 */ /* 0x003fce0000000000 */
[----:B------:R-:W-:-:S07]  /*1f50*/  LEPC R20, `(.L_x_46) ;  /* 0x000000001014794e */ /* 0x000fce0000000000 */
[----:B------:R-:W-:Y:S05]  /*1f60*/  CALL.ABS.NOINC R8 ;  /* 0x0000000008007343 */ /* 0x000fea0003c00000 */
.L_x_46:
[----:B------:R-:W-:-:S13]  /*1f70*/  ISETP.NE.AND P6, PT, R24, 0x1, PT ;  /* 0x000000011800780c */ /* 0x000fda0003fc5270 */
[----:B------:R-:W-:Y:S05]  /*1f80*/  @!P6 BRA `(.L_x_31) ;  /* 0x000000000088e947 */ /* 0x000fea0003800000 */
[----:B------:R-:W-:Y:S02]  /*1f90*/  R2UR UR4, R28 ;  /* 0x000000001c0472ca */ /* 0x000fe400000e0000 */
[----:B------:R-:W-:-:S13]  /*1fa0*/  R2UR UR5, R29 ;  /* 0x000000001d0572ca */ /* 0x000fda00000e0000 */
[----:B------:R-:W2:Y:S01]  /*1fb0*/  LDG.E R0, desc[UR4][R16.64+0x4] ;  /* 0x0000040410007981 */ /* 0x000ea2000c1e1900 */
[----:B------:R-:W-:Y:S01]  /*1fc0*/  VIADD R11, R19, 0x1 ;  /* 0x00000001130b7836 */ /* 0x000fe20000000000 */
[----:B------:R-:W-:Y:S01]  /*1fd0*/  MOV R10, R18 ;  /* 0x00000012000a7202 */ /* 0x000fe20000000f00 */
[----:B------:R-:W0:Y:S01]  /*1fe0*/  LDCU.64 UR4, c[0x4][0x8] ;  /* 0x01000100ff0477ac */ /* 0x000e220008000a00 */
[----:B------:R-:W-:Y:S01]  /*1ff0*/  MOV R25, 0x20 ;  /* 0x0000002000197802 */ /* 0x000fe20000000f00 */
[----:B------:R-:W-:Y:S01]  /*2000*/  IMAD.MOV.U32 R6, RZ, RZ, R22 ;  /* 0x000000ffff067224 */ /* 0x000fe200078e0016 */
[----:B------:R-:W-:Y:S01]  /*2010*/  ISETP.NE.AND P0, PT, R24, 0x2, PT ;  /* 0x000000021800780c */ /* 0x000fe20003f05270 */
[----:B------:R1:W-:Y:S01]  /*2020*/  STL.64 [R23], R10 ;  /* 0x0000000a17007387 */ /* 0x0003e20000100a00 */
[----:B------:R1:W3:Y:S01]  /*2030*/  LDC.64 R8, c[0x4][R25] ;  /* 0x0100000019087b82 */ /* 0x0002e20000000a00 */
[----:B------:R-:W-:Y:S02]  /*2040*/  MOV R7, R2 ;  /* 0x0000000200077202 */ /* 0x000fe40000000f00 */
[----:B------:R-:W-:Y:S01]  /*2050*/  P2R R24, PR, RZ, 0x1 ;  /* 0x00000001ff187803 */ /* 0x000fe20000000000 */
[----:B0-----:R-:W-:-:S02]  /*2060*/  IMAD.U32 R4, RZ, RZ, UR4 ;  /* 0x00000004ff047e24 */ /* 0x001fc4000f8e00ff */
[----:B------:R-:W-:Y:S01]  /*2070*/  IMAD.U32 R5, RZ, RZ, UR5 ;  /* 0x00000005ff057e24 */ /* 0x000fe2000f8e00ff */
[----:B--23--:R1:W-:Y:S06]  /*2080*/  STL [R23+0x8], R0 ;  /* 0x0000080017007387 */ /* 0x00c3ec0000100800 */
[----:B------:R-:W-:-:S07]  /*2090*/  LEPC R20, `(.L_x_47) ;  /* 0x000000001014794e */ /* 0x000fce0000000000 */
[----:B-1----:R-:W-:Y:S05]  /*20a0*/  CALL.ABS.NOINC R8 ;  /* 0x0000000008007343 */ /* 0x002fea0003c00000 */
.L_x_47:
[----:B------:R-:W-:-:S13]  /*20b0*/  ISETP.NE.AND P6, PT, R24, RZ, PT ;  /* 0x000000ff1800720c */ /* 0x000fda0003fc5270 */
[----:B------:R-:W-:Y:S05]  /*20c0*/  @!P6 BRA `(.L_x_31) ;  /* 0x000000000038e947 */ /* 0x000fea0003800000 */
[----:B------:R-:W-:Y:S02]  /*20d0*/  R2UR UR4, R28 ;  /* 0x000000001c0472ca */ /* 0x000fe400000e0000 */
[----:B------:R-:W-:-:S13]  /*20e0*/  R2UR UR5, R29 ;  /* 0x000000001d0572ca */ /* 0x000fda00000e0000 */
[----:B------:R-:W2:Y:S01]  /*20f0*/  LDG.E R16, desc[UR4][R16.64+0x8] ;  /* 0x0000080410107981 */ /* 0x000ea2000c1e1900 */
[----:B------:R-:W-:Y:S01]  /*2100*/  VIADD R19, R19, 0x2 ;  /* 0x0000000213137836 */ /* 0x000fe20000000000 */
[----:B------:R0:W1:Y:S01]  /*2110*/  LDC.64 R8, c[0x4][R25] ;  /* 0x0100000019087b82 */ /* 0x0000620000000a00 */
[----:B------:R-:W3:Y:S01]  /*2120*/  LDCU.64 UR4, c[0x4][0x8] ;  /* 0x01000100ff0477ac */ /* 0x000ee20008000a00 */
[----:B------:R-:W-:Y:S01]  /*2130*/  MOV R6, R22 ;  /* 0x0000001600067202 */ /* 0x000fe20000000f00 */
[----:B------:R-:W-:Y:S01]  /*2140*/  IMAD.MOV.U32 R7, RZ, RZ, R2 ;  /* 0x000000ffff077224 */ /* 0x000fe200078e0002 */
[----:B------:R0:W-:Y:S01]  /*2150*/  STL.64 [R23], R18 ;  /* 0x0000001217007387 */ /* 0x0001e20000100a00 */
[----:B---3--:R-:W-:Y:S02]  /*2160*/  IMAD.U32 R4, RZ, RZ, UR4 ;  /* 0x00000004ff047e24 */ /* 0x008fe4000f8e00ff */
[----:B------:R-:W-:Y:S01]  /*2170*/  IMAD.U32 R5, RZ, RZ, UR5 ;  /* 0x00000005ff057e24 */ /* 0x000fe2000f8e00ff */
[----:B-12---:R0:W-:Y:S06]  /*2180*/  STL [R23+0x8], R16 ;  /* 0x0000081017007387 */ /* 0x0061ec0000100800 */
[----:B------:R-:W-:-:S07]  /*2190*/  LEPC R20, `(.L_x_31) ;  /* 0x000000001014794e */ /* 0x000fce0000000000 */
[----:B0-----:R-:W-:Y:S05]  /*21a0*/  CALL.ABS.NOINC R8 ;  /* 0x0000000008007343 */ /* 0x001fea0003c00000 */
.L_x_31:
[----:B------:R-:W-:Y:S01]  /*21b0*/  MOV R0, 0x20 ;  /* 0x0000002000007802 */ /* 0x000fe20000000f00 */
[----:B------:R-:W1:Y:S01]  /*21c0*/  LDCU.64 UR4, c[0x4][0x10] ;  /* 0x01000200ff0477ac */ /* 0x000e620008000a00 */
[----:B------:R-:W-:Y:S02]  /*21d0*/  CS2R R6, SRZ ;  /* 0x0000000000067805 */ /* 0x000fe4000001ff00 */
[----:B------:R2:W3:Y:S01]  /*21e0*/  LDC.64 R8, c[0x4][R0] ;  /* 0x0100000000087b82 */ /* 0x0004e20000000a00 */
[----:B-1----:R-:W-:Y:S02]  /*21f0*/  IMAD.U32 R4, RZ, RZ, UR4 ;  /* 0x00000004ff047e24 */ /* 0x002fe4000f8e00ff */
[----:B--2---:R-:W-:-:S07]  /*2200*/  IMAD.U32 R5, RZ, RZ, UR5 ;  /* 0x00000005ff057e24 */ /* 0x004fce000f8e00ff */
[----:B------:R-:W-:-:S07]  /*2210*/  LEPC R20, `(.L_x_48) ;  /* 0x000000001014794e */ /* 0x000fce0000000000 */
[----:B0--3--:R-:W-:Y:S05]  /*2220*/  CALL.ABS.NOINC R8 ;  /* 0x0000000008007343 */ /* 0x009fea0003c00000 */
.L_x_48:
[----:B------:R-:W0:Y:S01]  /*2230*/  LDCU UR4, c[0x0][0x380] ;  /* 0x00007000ff0477ac */ /* 0x000e220008000800 */
[----:B------:R-:W-:-:S04]  /*2240*/  IADD3 R18, PT, PT, R18, 0x1, RZ ;  /* 0x0000000112127810 */ /* 0x000fc80007ffe0ff */
[----:B0-----:R-:W-:-:S13]  /*2250*/  ISETP.NE.AND P0, PT, R18, UR4, PT ;  /* 0x0000000412007c0c */ /* 0x001fda000bf05270 */
[----:B------:R-:W-:Y:S05]  /*2260*/  @P0 BRA `(.L_x_49) ;  /* 0xffffffdc00b40947 */ /* 0x000fea000383ffff */
[----:B------:R-:W-:Y:S05]  /*2270*/  BSYNC.RECONVERGENT B7 ;  /* 0x0000000000077941 */ /* 0x000fea0003800200 */
.L_x_11:
[----:B------:R-:W-:Y:S01]  /*2280*/  MOV R0, 0x20 ;  /* 0x0000002000007802 */ /* 0x000fe20000000f00 */
[----:B------:R-:W0:Y:S01]  /*2290*/  LDCU.64 UR4, c[0x4][0x18] ;  /* 0x01000300ff0477ac */ /* 0x000e220008000a00 */
[----:B------:R-:W-:Y:S02]  /*22a0*/  CS2R R6, SRZ ;  /* 0x0000000000067805 */ /* 0x000fe4000001ff00 */
[----:B------:R1:W2:Y:S01]  /*22b0*/  LDC.64 R2, c[0x4][R0] ;  /* 0x0100000000027b82 */ /* 0x0002a20000000a00 */
[----:B0-----:R-:W-:Y:S02]  /*22c0*/  IMAD.U32 R4, RZ, RZ, UR4 ;  /* 0x00000004ff047e24 */ /* 0x001fe4000f8e00ff */
[----:B-1----:R-:W-:-:S07]  /*22d0*/  IMAD.U32 R5, RZ, RZ, UR5 ;  /* 0x00000005ff057e24 */ /* 0x002fce000f8e00ff */
[----:B------:R-:W-:-:S07]  /*22e0*/  LEPC R20, `(.L_x_50) ;  /* 0x000000001014794e */ /* 0x000fce0000000000 */
[----:B--2---:R-:W-:Y:S05]  /*22f0*/  CALL.ABS.NOINC R2 ;  /* 0x0000000002007343 */ /* 0x004fea0003c00000 */
.L_x_50:
[----:B------:R-:W-:Y:S05]  /*2300*/  EXIT ;  /* 0x000000000000794d */ /* 0x000fea0003800000 */
.L_x_51:
        /* <DEDUP_REMOVED lines=15> */
.L_x_68:


//--------------------- .text._Z3caliPiiiiiii     --------------------------
	.section	.text._Z3caliPiiiiiii,"ax",@progbits
	.align	128
        .global         _Z3caliPiiiiiii
        .type           _Z3caliPiiiiiii,@function
        .size           _Z3caliPiiiiiii,(.L_x_69 - _Z3caliPiiiiiii)
        .other          _Z3caliPiiiiiii,@"STO_CUDA_ENTRY STV_DEFAULT"
_Z3caliPiiiiiii:
.text._Z3caliPiiiiiii:
[----:B------:R-:W-:Y:S01]  /*0000*/  LDC R1, c[0x0][0x37c] ;  /* 0x0000df00ff017b82 */ /* 0x000fe20000000800 */
[----:B------:R-:W0:Y:S01]  /*0010*/  S2R R0, SR_TID.X ;  /* 0x0000000000007919 */ /* 0x000e220000002100 */
[----:B------:R-:W1:Y:S01]  /*0020*/  LDCU UR4, c[0x0][0x3a4] ;  /* 0x00007480ff0477ac */ /* 0x000e620008000800 */
[----:B------:R-:W1:Y:S02]  /*0030*/  LDCU UR5, c[0x0][0x398] ;  /* 0x00007300ff0577ac */ /* 0x000e640008000800 */
[----:B-1----:R-:W-:Y:S02]  /*0040*/  UIADD3 UR4, UPT, UPT, UR4, UR5, URZ ;  /* 0x0000000504047290 */ /* 0x002fe4000fffe0ff */
[----:B0-----:R-:W-:-:S05]  /*0050*/  VIADD R0, R0, UR5 ;  /* 0x0000000500007c36 */ /* 0x001fca0008000000 */
[----:B------:R-:W-:-:S13]  /*0060*/  ISETP.GE.AND P0, PT, R0, UR4, PT ;  /* 0x0000000400007c0c */ /* 0x000fda000bf06270 */
[----:B------:R-:W-:Y:S05]  /*0070*/  @P0 EXIT ;  /* 0x000000000000094d */ /* 0x000fea0003800000 */
[----:B------:R-:W0:Y:S01]  /*0080*/  S2R R10, SR_TID.Y ;  /* 0x00000000000a7919 */ /* 0x000e220000002200 */
[----:B------:R-:W1:Y:S01]  /*0090*/  LDCU.64 UR8, c[0x0][0x390] ;  /* 0x00007200ff0877ac */ /* 0x000e620008000a00 */
[----:B------:R-:W2:Y:S01]  /*00a0*/  LDCU UR10, c[0x0][0x380] ;  /* 0x00007000ff0a77ac */ /* 0x000ea20008000800 */
[----:B------:R-:W0:Y:S01]  /*00b0*/  LDCU UR15, c[0x0][0x39c] ;  /* 0x00007380ff0f77ac */ /* 0x000e220008000800 */
[----:B------:R-:W3:Y:S01]  /*00c0*/  LDCU UR6, c[0x0][0x3a0] ;  /* 0x00007400ff0677ac */ /* 0x000ee20008000800 */
[----:B------:R-:W4:Y:S01]  /*00d0*/  LDCU UR11, c[0x0][0x364] ;  /* 0x00006c80ff0b77ac */ /* 0x000f220008000800 */
[----:B-1----:R-:W-:Y:S01]  /*00e0*/  UIMAD UR7, UR9, UR8, UR8 ;  /* 0x00000008090772a4 */ /* 0x002fe2000f8e0208 */
[----:B------:R-:W1:Y:S03]  /*00f0*/  LDCU.64 UR12, c[0x0][0x358] ;  /* 0x00006b00ff0c77ac */ /* 0x000e660008000a00 */
[----:B--2---:R-:W-:Y:S01]  /*0100*/  UISETP.LT.AND UP0, UPT, UR7, UR10, UPT ;  /* 0x0000000a0700728c */ /* 0x004fe2000bf01270 */
[----:B------:R-:W2:Y:S01]  /*0110*/  LDCU UR14, c[0x0][0x360] ;  /* 0x00006c00ff0e77ac */ /* 0x000ea20008000800 */
[----:B0-----:R-:W-:Y:S01]  /*0120*/  VIADD R10, R10, UR15 ;  /* 0x0000000f0a0a7c36 */ /* 0x001fe20008000000 */
[----:B------:R-:W-:-:S02]  /*0130*/  UIMAD UR5, UR9, UR8, URZ ;  /* 0x00000008090572a4 */ /* 0x000fc4000f8e02ff */
[----:B---3--:R-:W-:Y:S02]  /*0140*/  UIADD3 UR6, UPT, UPT, UR15, UR6, URZ ;  /* 0x000000060f067290 */ /* 0x008fe4000fffe0ff */
[----:B----4-:R-:W-:-:S12]  /*0150*/  USEL UR7, UR7, UR10, UP0 ;  /* 0x0000000a07077287 */ /* 0x010fd80008000000 */
.L_x_63:
[----:B------:R-:W-:Y:S01]  /*0160*/  ISETP.GE.AND P0, PT, R10, UR6, PT ;  /* 0x000000060a007c0c */ /* 0x000fe2000bf06270 */
[----:B------:R-:W-:-:S12]  /*0170*/  BSSY.RECONVERGENT B0, `(.L_x_52) ;  /* 0x0000037000007945 */ /* 0x000fd80003800200 */
[----:B------:R-:W-:Y:S05]  /*0180*/  @P0 BRA `(.L_x_53) ;  /* 0x0000000000d40947 */ /* 0x000fea0003800000 */
[----:B------:R-:W0:Y:S01]  /*0190*/  LDC R20, c[0x0][0x380] ;  /* 0x0000e000ff147b82 */ /* 0x000e220000000800 */
[----:B------:R-:W3:Y:S01]  /*01a0*/  LDCU UR8, c[0x0][0x390] ;  /* 0x00007200ff0877ac */ /* 0x000ee20008000800 */
[----:B------:R-:W-:Y:S01]  /*01b0*/  MOV R12, R10 ;  /* 0x0000000a000c7202 */ /* 0x000fe20000000f00 */
[----:B---3--:R-:W-:-:S05]  /*01c0*/  IMAD R11, R0, UR8, RZ ;  /* 0x00000008000b7c24 */ /* 0x008fca000f8e02ff */
[----:B0-----:R-:W-:-:S07]  /*01d0*/  VIADDMNMX R20, R11, UR8, R20, PT ;  /* 0x000000080b147c46 */ /* 0x001fce000b800114 */
.L_x_62:
[----:B------:R-:W-:-:S09]  /*01e0*/  UISETP.GE.AND UP0, UPT, UR5, UR7, UPT ;  /* 0x000000070500728c */ /* 0x000fd2000bf06270 */
[----:B------:R-:W-:Y:S05]  /*01f0*/  BRA.U UP0, `(.L_x_54) ;  /* 0x0000000100ac7547 */ /* 0x000fea000b800000 */
[----:B------:R-:W0:Y:S01]  /*0200*/  LDC R22, c[0x0][0x380] ;  /* 0x0000e000ff167b82 */ /* 0x000e220000000800 */
[----:B------:R-:W3:Y:S01]  /*0210*/  LDCU UR8, c[0x0][0x390] ;  /* 0x00007200ff0877ac */ /* 0x000ee20008000800 */
[----:B------:R-:W-:Y:S02]  /*0220*/  IMAD.U32 R13, RZ, RZ, UR5 ;  /* 0x00000005ff0d7e24 */ /* 0x000fe4000f8e00ff */
[----:B---3--:R-:W-:-:S05]  /*0230*/  IMAD R21, R12, UR8, RZ ;  /* 0x000000080c157c24 */ /* 0x008fca000f8e02ff */
[----:B0-----:R-:W-:-:S07]  /*0240*/  VIADDMNMX R22, R21, UR8, R22, PT ;  /* 0x0000000815167c46 */ /* 0x001fce000b800116 */
.L_x_61:
[----:B------:R-:W-:Y:S01]  /*0250*/  ISETP.GE.AND P0, PT, R11, R20, PT ;  /* 0x000000140b00720c */ /* 0x000fe20003f06270 */
[----:B------:R-:W-:-:S12]  /*0260*/  BSSY.RECONVERGENT B1, `(.L_x_55) ;  /* 0x0000021000017945 */ /* 0x000fd80003800200 */
[----:B------:R-:W-:Y:S05]  /*0270*/  @P0 BRA `(.L_x_56) ;  /* 0x00000000007c0947 */ /* 0x000fea0003800000 */
[----:B------:R-:W0:Y:S01]  /*0280*/  LDCU UR8, c[0x0][0x380] ;  /* 0x00007000ff0877ac */ /* 0x000e220008000800 */
[----:B------:R-:W-:Y:S01]  /*0290*/  MOV R14, R11 ;  /* 0x0000000b000e7202 */ /* 0x000fe20000000f00 */
[----:B0-----:R-:W-:-:S07]  /*02a0*/  IMAD R23, R13, UR8, R21 ;  /* 0x000000080d177c24 */ /* 0x001fce000f8e0215 */
.L_x_60:
[----:B------:R-:W-:Y:S01]  /*02b0*/  ISETP.GE.AND P0, PT, R21, R22, PT ;  /* 0x000000161500720c */ /* 0x000fe20003f06270 */
[----:B------:R-:W-:-:S12]  /*02c0*/  BSSY.RECONVERGENT B2, `(.L_x_57) ;  /* 0x0000017000027945 */ /* 0x000fd80003800200 */
[----:B------:R-:W-:Y:S05]  /*02d0*/  @P0 BRA `(.L_x_58) ;  /* 0x0000000000540947 */ /* 0x000fea0003800000 */
[----:B------:R-:W0:Y:S01]  /*02e0*/  LDC.64 R4, c[0x0][0x388] ;  /* 0x0000e200ff047b82 */ /* 0x000e220000000a00 */
[----:B------:R-:W3:Y:S01]  /*02f0*/  LDCU UR8, c[0x0][0x380] ;  /* 0x00007000ff0877ac */ /* 0x000ee20008000800 */
[----:B------:R-:W-:Y:S01]  /*0300*/  IMAD.MOV.U32 R17, RZ, RZ, R23 ;  /* 0x000000ffff117224 */ /* 0x000fe200078e0017 */
[----:B------:R-:W-:-:S05]  /*0310*/  MOV R16, R21 ;  /* 0x0000001500107202 */ /* 0x000fca0000000f00 */
[----:B------:R-:W4:Y:S01]  /*0320*/  LDC.64 R2, c[0x0][0x388] ;  /* 0x0000e200ff027b82 */ /* 0x000f220000000a00 */
[C---:B---3--:R-:W-:Y:S02]  /*0330*/  IMAD R7, R14.reuse, UR8, R13 ;  /* 0x000000080e077c24 */ /* 0x048fe4000f8e020d */
[----:B------:R-:W-:Y:S02]  /*0340*/  IMAD R15, R14, UR8, R21 ;  /* 0x000000080e0f7c24 */ /* 0x000fe4000f8e0215 */
[----:B0-----:R-:W-:-:S07]  /*0350*/  IMAD.WIDE R4, R7, 0x4, R4 ;  /* 0x0000000407047825 */ /* 0x001fce00078e0204 */
.L_x_59:
[--C-:B----4-:R-:W-:Y:S01]  /*0360*/  IMAD.WIDE R8, R17, 0x4, R2.reuse ;  /* 0x0000000411087825 */ /* 0x110fe200078e0202 */
[----:B-1----:R-:W3:Y:S03]  /*0370*/  LDG.E R18, desc[UR12][R4.64] ;  /* 0x0000000c04127981 */ /* 0x002ee6000c1e1900 */
[C---:B------:R-:W-:Y:S02]  /*0380*/  IMAD.WIDE R6, R15.reuse, 0x4, R2 ;  /* 0x000000040f067825 */ /* 0x040fe400078e0202 */
[----:B------:R-:W3:Y:S04]  /*0390*/  LDG.E R9, desc[UR12][R8.64] ;  /* 0x0000000c08097981 */ /* 0x000ee8000c1e1900 */
[----:B------:R-:W4:Y:S01]  /*03a0*/  LDG.E R19, desc[UR12][R6.64] ;  /* 0x0000000c06137981 */ /* 0x000f22000c1e1900 */
[----:B------:R-:W-:Y:S01]  /*03b0*/  IADD3 R16, PT, PT, R16, 0x1, RZ ;  /* 0x0000000110107810 */ /* 0x000fe20007ffe0ff */
[----:B------:R-:W-:Y:S01]  /*03c0*/  VIADD R15, R15, 0x1 ;  /* 0x000000010f0f7836 */ /* 0x000fe20000000000 */
[----:B------:R-:W-:Y:S01]  /*03d0*/  IADD3 R17, PT, PT, R17, 0x1, RZ ;  /* 0x0000000111117810 */ /* 0x000fe20007ffe0ff */
[----:B---3--:R-:W-:-:S05]  /*03e0*/  IMAD.IADD R18, R18, 0x1, R9 ;  /* 0x0000000112127824 */ /* 0x008fca00078e0209 */
[----:B----4-:R-:W-:-:S13]  /*03f0*/  ISETP.GE.AND P0, PT, R18, R19, PT ;  /* 0x000000131200720c */ /* 0x010fda0003f06270 */
[----:B------:R0:W-:Y:S01]  /*0400*/  @!P0 STG.E desc[UR12][R6.64], R18 ;  /* 0x0000001206008986 */ /* 0x0001e2000c10190c */
[----:B------:R-:W-:-:S13]  /*0410*/  ISETP.GE.AND P0, PT, R16, R22, PT ;  /* 0x000000161000720c */ /* 0x000fda0003f06270 */
[----:B0-----:R-:W-:Y:S05]  /*0420*/  @!P0 BRA `(.L_x_59) ;  /* 0xfffffffc00cc8947 */ /* 0x001fea000383ffff */
.L_x_58:
[----:B-12---:R-:W-:Y:S05]  /*0430*/  BSYNC.RECONVERGENT B2 ;  /* 0x0000000000027941 */ /* 0x006fea0003800200 */
.L_x_57:
[----:B------:R-:W-:-:S05]  /*0440*/  VIADD R14, R14, 0x1 ;  /* 0x000000010e0e7836 */ /* 0x000fca0000000000 */
[----:B------:R-:W-:-:S13]  /*0450*/  ISETP.GE.AND P0, PT, R14, R20, PT ;  /* 0x000000140e00720c */ /* 0x000fda0003f06270 */
[----:B------:R-:W-:Y:S05]  /*0460*/  @!P0 BRA `(.L_x_60) ;  /* 0xfffffffc00908947 */ /* 0x000fea000383ffff */
.L_x_56:
[----:B-12---:R-:W-:Y:S05]  /*0470*/  BSYNC.RECONVERGENT B1 ;  /* 0x0000000000017941 */ /* 0x006fea0003800200 */
.L_x_55:
[----:B------:R-:W-:-:S04]  /*0480*/  IADD3 R13, PT, PT, R13, 0x1, RZ ;  /* 0x000000010d0d7810 */ /* 0x000fc80007ffe0ff */
[----:B------:R-:W-:-:S13]  /*0490*/  ISETP.NE.AND P0, PT, R13, UR7, PT ;  /* 0x000000070d007c0c */ /* 0x000fda000bf05270 */
[----:B------:R-:W-:Y:S05]  /*04a0*/  @P0 BRA `(.L_x_61) ;  /* 0xfffffffc00680947 */ /* 0x000fea000383ffff */
.L_x_54:
[----:B------:R-:W-:-:S05]  /*04b0*/  VIADD R12, R12, UR11 ;  /* 0x0000000b0c0c7c36 */ /* 0x000fca0008000000 */
[----:B------:R-:W-:-:S13]  /*04c0*/  ISETP.GE.AND P0, PT, R12, UR6, PT ;  /* 0x000000060c007c0c */ /* 0x000fda000bf06270 */
[----:B------:R-:W-:Y:S05]  /*04d0*/  @!P0 BRA `(.L_x_62) ;  /* 0xfffffffc00408947 */ /* 0x000fea000383ffff */
.L_x_53:
[----:B-12---:R-:W-:Y:S05]  /*04e0*/  BSYNC.RECONVERGENT B0 ;  /* 0x0000000000007941 */ /* 0x006fea0003800200 */
.L_x_52:
[----:B------:R-:W-:-:S04]  /*04f0*/  IADD3 R0, PT, PT, R0, UR14, RZ ;  /* 0x0000000e00007c10 */ /* 0x000fc8000fffe0ff */
[----:B------:R-:W-:-:S13]  /*0500*/  ISETP.GE.AND P0, PT, R0, UR4, PT ;  /* 0x0000000400007c0c */ /* 0x000fda000bf06270 */
[----:B------:R-:W-:Y:S05]  /*0510*/  @!P0 BRA `(.L_x_63) ;  /* 0xfffffffc00108947 */ /* 0x000fea000383ffff */
[----:B------:R-:W-:Y:S05]  /*0520*/  EXIT ;  /* 0x000000000000794d */ /* 0x000fea0003800000 */
.L_x_64:
        /* <DEDUP_REMOVED lines=13> */
.L_x_69:


//--------------------- .nv.global.init           --------------------------
	.section	.nv.global.init,"aw",@progbits
.nv.global.init:
	.type		$str$2,@object
	.size		$str$2,($str$1 - $str$2)
$str$2:
        /*0000*/ 	.byte	0x0a, 0x00
	.type		$str$1,@object
	.size		$str$1,($str - $str$1)
$str$1:
        /*0002*/ 	.byte	0x7c, 0x25, 0x64, 0x20, 0x25, 0x64, 0x20, 0x25, 0x64, 0x7c, 0x00
	.type		$str,@object
	.size		$str,($str$3 - $str)
$str:
        /*000d*/ 	.byte	0x67, 0x70, 0x75, 0x20, 0x6d, 0x61, 0x74, 0x72, 0x69, 0x78, 0x0a, 0x00
	.type		$str$3,@object
	.size		$str$3,(.L_3 - $str$3)
$str$3:
        /*0019*/ 	.byte	0x67, 0x70, 0x75, 0x20, 0x6d, 0x61, 0x74, 0x72, 0x69, 0x78, 0x20, 0x65, 0x6e, 0x64, 0x0a, 0x00
.L_3:


//--------------------- .nv.shared.reserved.0     --------------------------
	.section	.nv.shared.reserved.0,"aw",@nobits
	.weak		__nv_reservedSMEM_offset_0_alias
	.size		__nv_reservedSMEM_offset_0_alias, 0, 64
	.other		__nv_reservedSMEM_offset_0_alias,@"STO_CUDA_RESERVED_SHARED STV_DEFAULT"
__nv_reservedSMEM_offset_0_alias:
	.zero		0
	.zero		64


//--------------------- .nv.shared._Z10cal_phase2iPiii --------------------------
	.section	.nv.shared._Z10cal_phase2iPiii,"aw",@nobits
	.sectionflags	@""
	.align	4
.nv.shared._Z10cal_phase2iPiii:
	.zero		13312


//--------------------- .nv.shared._Z10cal_phase1iPiii --------------------------
	.section	.nv.shared._Z10cal_phase1iPiii,"aw",@nobits
	.sectionflags	@""
	.align	4
.nv.shared._Z10cal_phase1iPiii:
	.zero		5120


//--------------------- .nv.constant0._Z10cal_phase3iPiii --------------------------
	.section	.nv.constant0._Z10cal_phase3iPiii,"a",@progbits
	.sectionflags	@""
	.align	4
.nv.constant0._Z10cal_phase3iPiii:
	.zero		920


//--------------------- .nv.constant0._Z10cal_phase2iPiii --------------------------
	.section	.nv.constant0._Z10cal_phase2iPiii,"a",@progbits
	.sectionflags	@""
	.align	4
.nv.constant0._Z10cal_phase2iPiii:
	.zero		920


//--------------------- .nv.constant0._Z10cal_phase1iPiii --------------------------
	.section	.nv.constant0._Z10cal_phase1iPiii,"a",@progbits
	.sectionflags	@""
	.align	4
.nv.constant0._Z10cal_phase1iPiii:
	.zero		920


//--------------------- .nv.constant0._Z16gpu_print_matrixiiPi --------------------------
	.section	.nv.constant0._Z16gpu_print_matrixiiPi,"a",@progbits
	.sectionflags	@""
	.align	4
.nv.constant0._Z16gpu_print_matrixiiPi:
	.zero		912


//--------------------- .nv.constant0._Z3caliPiiiiiii --------------------------
	.section	.nv.constant0._Z3caliPiiiiiii,"a",@progbits
	.sectionflags	@""
	.align	4
.nv.constant0._Z3caliPiiiiiii:
	.zero		936


//--------------------- SYMBOLS --------------------------

	.type		.nv.reservedSmem.offset0,@object
	.size		.nv.reservedSmem.offset0,0x4
	.type		.nv.reservedSmem.cap,@object
	.size		.nv.reservedSmem.cap,0x4
	.type		vprintf,@function
